//
// Generated by NVIDIA NVVM Compiler
//
// Compiler Build ID: CL-36424714
// Cuda compilation tools, release 13.0, V13.0.88
// Based on NVVM 20.0.0
//

.version 9.0
.target sm_100
.address_size 64

	// .globl	_Z6kernelPc
.const .align 8 .b8 accuracy[8];
.const .align 8 .b8 bounds[32];
.const .align 4 .b8 stride[4];

.visible .entry _Z6kernelPc(
	.param .u64 .ptr .align 1 _Z6kernelPc_param_0
)
{
	.reg .pred 	%p<12>;
	.reg .b16 	%rs<10>;
	.reg .b32 	%r<36>;
	.reg .b64 	%rd<15>;
	.reg .b64 	%fd<179>;

	ld.param.u64 	%rd6, [_Z6kernelPc_param_0];
	cvta.to.global.u64 	%rd1, %rd6;
	ld.const.u32 	%r1, [stride];
	setp.lt.s32 	%p1, %r1, 1;
	@%p1 bra 	$L__BB0_6;
	mov.u32 	%r12, %ctaid.x;
	mov.u32 	%r13, %tid.x;
	mov.u32 	%r14, %ntid.x;
	mad.lo.s32 	%r15, %r12, %r14, %r13;
	mul.lo.s32 	%r2, %r1, %r13;
	ld.const.f64 	%fd14, [accuracy];
	ld.const.f64 	%fd15, [bounds+16];
	cvt.rn.f64.u32 	%fd16, %r12;
	fma.rn.f64 	%fd1, %fd14, %fd16, %fd15;
	add.s32 	%r16, %r12, 1;
	cvt.rn.f64.u32 	%fd17, %r16;
	fma.rn.f64 	%fd18, %fd14, %fd17, %fd15;
	mul.f64 	%fd19, %fd18, %fd18;
	add.f64 	%fd20, %fd19, 0d4062000000000000;
	add.f64 	%fd2, %fd20, 0dC062000000000000;
	mov.f64 	%fd21, 0d0000000000000000;
	sub.f64 	%fd3, %fd21, %fd19;
	add.f64 	%fd4, %fd19, 0dC062000000000000;
	mov.f64 	%fd22, 0d4050000000000000;
	sub.f64 	%fd5, %fd22, %fd19;
	mul.wide.u32 	%rd2, %r1, %r15;
	setp.eq.s32 	%p2, %r1, 1;
	mov.b32 	%r35, 0;
	@%p2 bra 	$L__BB0_4;
	mul.f64 	%fd23, %fd1, %fd1;
	add.f64 	%fd24, %fd23, 0d4062000000000000;
	add.f64 	%fd25, %fd24, 0dC062000000000000;
	min.f64 	%fd6, %fd25, %fd2;
	max.f64 	%fd7, %fd25, %fd2;
	mov.f64 	%fd26, 0d0000000000000000;
	sub.f64 	%fd27, %fd26, %fd23;
	min.f64 	%fd8, %fd27, %fd3;
	max.f64 	%fd9, %fd27, %fd3;
	add.f64 	%fd28, %fd23, 0dC062000000000000;
	min.f64 	%fd10, %fd28, %fd4;
	max.f64 	%fd11, %fd28, %fd4;
	mov.f64 	%fd29, 0d4050000000000000;
	sub.f64 	%fd30, %fd29, %fd23;
	min.f64 	%fd12, %fd30, %fd5;
	max.f64 	%fd13, %fd30, %fd5;
	and.b32  	%r35, %r1, 2147483646;
	neg.s32 	%r34, %r35;
	add.s64 	%rd7, %rd2, %rd1;
	add.s64 	%rd14, %rd7, 1;
	add.s32 	%r33, %r2, 1;
	ld.const.f64 	%fd33, [bounds];
$L__BB0_3:
	add.s32 	%r19, %r33, -1;
	cvt.rn.f64.u32 	%fd31, %r19;
	fma.rn.f64 	%fd34, %fd14, %fd31, %fd33;
	add.s32 	%r20, %r33, 1;
	cvt.rn.f64.u32 	%fd35, %r33;
	fma.rn.f64 	%fd36, %fd14, %fd35, %fd33;
	mul.f64 	%fd37, %fd34, %fd34;
	add.f64 	%fd38, %fd37, 0dC062000000000000;
	mul.f64 	%fd39, %fd36, %fd36;
	add.f64 	%fd40, %fd39, 0dC062000000000000;
	min.f64 	%fd41, %fd38, %fd40;
	add.f64 	%fd42, %fd41, %fd6;
	max.f64 	%fd43, %fd38, %fd40;
	add.f64 	%fd44, %fd43, %fd7;
	mov.f64 	%fd45, 0d4050000000000000;
	sub.f64 	%fd46, %fd45, %fd37;
	sub.f64 	%fd47, %fd45, %fd39;
	min.f64 	%fd48, %fd46, %fd47;
	add.f64 	%fd49, %fd48, %fd8;
	max.f64 	%fd50, %fd46, %fd47;
	add.f64 	%fd51, %fd50, %fd9;
	add.f64 	%fd52, %fd34, 0dC014000000000000;
	mul.f64 	%fd53, %fd52, %fd52;
	add.f64 	%fd54, %fd53, 0d4062000000000000;
	add.f64 	%fd55, %fd54, 0dC062000000000000;
	add.f64 	%fd56, %fd36, 0dC014000000000000;
	mul.f64 	%fd57, %fd56, %fd56;
	add.f64 	%fd58, %fd57, 0d4062000000000000;
	add.f64 	%fd59, %fd58, 0dC062000000000000;
	min.f64 	%fd60, %fd55, %fd59;
	add.f64 	%fd61, %fd10, %fd60;
	max.f64 	%fd62, %fd55, %fd59;
	add.f64 	%fd63, %fd11, %fd62;
	sub.f64 	%fd64, %fd45, %fd53;
	add.f64 	%fd65, %fd64, 0dC050000000000000;
	sub.f64 	%fd66, %fd45, %fd57;
	add.f64 	%fd67, %fd66, 0dC050000000000000;
	min.f64 	%fd68, %fd65, %fd67;
	add.f64 	%fd69, %fd12, %fd68;
	max.f64 	%fd70, %fd65, %fd67;
	add.f64 	%fd71, %fd13, %fd70;
	max.f64 	%fd72, %fd42, %fd49;
	max.f64 	%fd73, %fd61, %fd69;
	max.f64 	%fd74, %fd72, %fd73;
	max.f64 	%fd75, %fd44, %fd51;
	max.f64 	%fd76, %fd63, %fd71;
	max.f64 	%fd77, %fd75, %fd76;
	setp.lt.f64 	%p3, %fd77, 0d0000000000000000;
	selp.u16 	%rs1, 1, 0, %p3;
	setp.lt.f64 	%p4, %fd74, 0d0000000000000000;
	selp.u16 	%rs2, 1, 0, %p4;
	add.s16 	%rs3, %rs1, %rs2;
	cvt.rn.f64.u16 	%fd78, %rs3;
	cvt.rzi.s32.f64 	%r21, %fd78;
	st.global.u8 	[%rd14+-1], %r21;
	cvt.rn.f64.u32 	%fd79, %r20;
	fma.rn.f64 	%fd80, %fd14, %fd79, %fd33;
	mul.f64 	%fd81, %fd80, %fd80;
	add.f64 	%fd82, %fd81, 0dC062000000000000;
	min.f64 	%fd83, %fd40, %fd82;
	add.f64 	%fd84, %fd83, %fd6;
	max.f64 	%fd85, %fd40, %fd82;
	add.f64 	%fd86, %fd85, %fd7;
	sub.f64 	%fd87, %fd45, %fd81;
	min.f64 	%fd88, %fd47, %fd87;
	add.f64 	%fd89, %fd88, %fd8;
	max.f64 	%fd90, %fd47, %fd87;
	add.f64 	%fd91, %fd90, %fd9;
	add.f64 	%fd92, %fd80, 0dC014000000000000;
	mul.f64 	%fd93, %fd92, %fd92;
	add.f64 	%fd94, %fd93, 0d4062000000000000;
	add.f64 	%fd95, %fd94, 0dC062000000000000;
	min.f64 	%fd96, %fd59, %fd95;
	add.f64 	%fd97, %fd10, %fd96;
	max.f64 	%fd98, %fd59, %fd95;
	add.f64 	%fd99, %fd11, %fd98;
	sub.f64 	%fd100, %fd45, %fd93;
	add.f64 	%fd101, %fd100, 0dC050000000000000;
	min.f64 	%fd102, %fd67, %fd101;
	add.f64 	%fd103, %fd12, %fd102;
	max.f64 	%fd104, %fd67, %fd101;
	add.f64 	%fd105, %fd13, %fd104;
	max.f64 	%fd106, %fd84, %fd89;
	max.f64 	%fd107, %fd97, %fd103;
	max.f64 	%fd108, %fd106, %fd107;
	max.f64 	%fd109, %fd86, %fd91;
	max.f64 	%fd110, %fd99, %fd105;
	max.f64 	%fd111, %fd109, %fd110;
	setp.lt.f64 	%p5, %fd111, 0d0000000000000000;
	selp.u16 	%rs4, 1, 0, %p5;
	setp.lt.f64 	%p6, %fd108, 0d0000000000000000;
	selp.u16 	%rs5, 1, 0, %p6;
	add.s16 	%rs6, %rs4, %rs5;
	cvt.rn.f64.u16 	%fd112, %rs6;
	cvt.rzi.s32.f64 	%r22, %fd112;
	st.global.u8 	[%rd14], %r22;
	add.s32 	%r34, %r34, 2;
	add.s64 	%rd14, %rd14, 2;
	add.s32 	%r33, %r33, 2;
	setp.ne.s32 	%p7, %r34, 0;
	@%p7 bra 	$L__BB0_3;
$L__BB0_4:
	ld.const.u32 	%r23, [stride];
	and.b32  	%r24, %r23, 1;
	setp.eq.b32 	%p8, %r24, 1;
	not.pred 	%p9, %p8;
	@%p9 bra 	$L__BB0_6;
	ld.param.u64 	%rd13, [_Z6kernelPc_param_0];
	mov.u32 	%r26, %tid.x;
	mad.lo.s32 	%r27, %r23, %r26, %r35;
	cvt.rn.f64.u32 	%fd113, %r27;
	ld.const.f64 	%fd114, [accuracy];
	ld.const.f64 	%fd115, [bounds];
	fma.rn.f64 	%fd116, %fd114, %fd113, %fd115;
	cvt.u64.u32 	%rd8, %r35;
	add.s32 	%r28, %r27, 1;
	cvt.rn.f64.u32 	%fd117, %r28;
	fma.rn.f64 	%fd118, %fd114, %fd117, %fd115;
	mul.f64 	%fd119, %fd116, %fd116;
	add.f64 	%fd120, %fd119, 0dC062000000000000;
	mul.f64 	%fd121, %fd118, %fd118;
	add.f64 	%fd122, %fd121, 0dC062000000000000;
	min.f64 	%fd123, %fd120, %fd122;
	ld.const.f64 	%fd124, [bounds+16];
	mov.u32 	%r29, %ctaid.x;
	cvt.rn.f64.u32 	%fd125, %r29;
	fma.rn.f64 	%fd126, %fd114, %fd125, %fd124;
	mul.f64 	%fd127, %fd126, %fd126;
	add.f64 	%fd128, %fd127, 0d4062000000000000;
	add.f64 	%fd129, %fd128, 0dC062000000000000;
	min.f64 	%fd130, %fd129, %fd2;
	add.f64 	%fd131, %fd123, %fd130;
	max.f64 	%fd132, %fd120, %fd122;
	max.f64 	%fd133, %fd129, %fd2;
	add.f64 	%fd134, %fd132, %fd133;
	mov.f64 	%fd135, 0d4050000000000000;
	sub.f64 	%fd136, %fd135, %fd119;
	sub.f64 	%fd137, %fd135, %fd121;
	min.f64 	%fd138, %fd136, %fd137;
	mov.f64 	%fd139, 0d0000000000000000;
	sub.f64 	%fd140, %fd139, %fd127;
	min.f64 	%fd141, %fd140, %fd3;
	add.f64 	%fd142, %fd138, %fd141;
	max.f64 	%fd143, %fd136, %fd137;
	max.f64 	%fd144, %fd140, %fd3;
	add.f64 	%fd145, %fd143, %fd144;
	add.f64 	%fd146, %fd116, 0dC014000000000000;
	mul.f64 	%fd147, %fd146, %fd146;
	add.f64 	%fd148, %fd147, 0d4062000000000000;
	add.f64 	%fd149, %fd148, 0dC062000000000000;
	add.f64 	%fd150, %fd118, 0dC014000000000000;
	mul.f64 	%fd151, %fd150, %fd150;
	add.f64 	%fd152, %fd151, 0d4062000000000000;
	add.f64 	%fd153, %fd152, 0dC062000000000000;
	min.f64 	%fd154, %fd149, %fd153;
	add.f64 	%fd155, %fd127, 0dC062000000000000;
	min.f64 	%fd156, %fd155, %fd4;
	add.f64 	%fd157, %fd156, %fd154;
	max.f64 	%fd158, %fd149, %fd153;
	max.f64 	%fd159, %fd155, %fd4;
	add.f64 	%fd160, %fd159, %fd158;
	sub.f64 	%fd161, %fd135, %fd147;
	add.f64 	%fd162, %fd161, 0dC050000000000000;
	sub.f64 	%fd163, %fd135, %fd151;
	add.f64 	%fd164, %fd163, 0dC050000000000000;
	min.f64 	%fd165, %fd162, %fd164;
	sub.f64 	%fd166, %fd135, %fd127;
	min.f64 	%fd167, %fd166, %fd5;
	add.f64 	%fd168, %fd167, %fd165;
	max.f64 	%fd169, %fd162, %fd164;
	max.f64 	%fd170, %fd166, %fd5;
	add.f64 	%fd171, %fd170, %fd169;
	max.f64 	%fd172, %fd131, %fd142;
	max.f64 	%fd173, %fd157, %fd168;
	max.f64 	%fd174, %fd172, %fd173;
	max.f64 	%fd175, %fd134, %fd145;
	max.f64 	%fd176, %fd160, %fd171;
	max.f64 	%fd177, %fd175, %fd176;
	setp.lt.f64 	%p10, %fd177, 0d0000000000000000;
	selp.u16 	%rs7, 1, 0, %p10;
	setp.lt.f64 	%p11, %fd174, 0d0000000000000000;
	selp.u16 	%rs8, 1, 0, %p11;
	add.s16 	%rs9, %rs7, %rs8;
	cvt.rn.f64.u16 	%fd178, %rs9;
	cvt.rzi.s32.f64 	%r30, %fd178;
	mov.u32 	%r31, %ntid.x;
	mad.lo.s32 	%r32, %r29, %r31, %r26;
	mul.wide.u32 	%rd9, %r23, %r32;
	add.s64 	%rd10, %rd9, %rd8;
	cvta.to.global.u64 	%rd11, %rd13;
	add.s64 	%rd12, %rd11, %rd10;
	st.global.u8 	[%rd12], %r30;
$L__BB0_6:
	ret;

}


// ===== COMPILED SASS (sm_100) =====

	.target	sm_100

	.elftype	@"ET_EXEC"


//--------------------- .note.nv.tkinfo           --------------------------
	.section	.note.nv.tkinfo,"",@"SHT_NOTE"
	.sectionflags	@"SHF_NOTE_NV_TKINFO"
	.tkinfo
        /*0018*/ 	.word	0x00000002
        /*0030*/ 	.string	""
        /*0030*/ 	.string	"ptxas"
        /*0030*/ 	.string	"Cuda compilation tools, release 13.0, V13.0.88"
        /*0030*/ 	.string	"Build cuda_13.0.r13.0/compiler.36424714_0"
        /*0030*/ 	.string	"-arch sm_100 -m 64 "



//--------------------- .note.nv.cuinfo           --------------------------
	.section	.note.nv.cuinfo,"",@"SHT_NOTE"
	.sectionflags	@"SHF_NOTE_NV_CUINFO"
        /*0018*/ 	.short	0x0002
        /*001a*/ 	.short	0x0064
        /*001c*/ 	.short	0x0082
	.zero		2


//--------------------- .nv.info                  --------------------------
	.section	.nv.info,"",@"SHT_CUDA_INFO"
	.align	4


	//----- nvinfo : EIATTR_REGCOUNT
	.align		4
        /*0000*/ 	.byte	0x04, 0x2f
        /*0002*/ 	.short	(.L_4 - .L_3)
	.align		4
.L_3:
        /*0004*/ 	.word	index@(_Z6kernelPc)
        /*0008*/ 	.word	0x00000042


	//----- nvinfo : EIATTR_FRAME_SIZE
	.align		4
.L_4:
        /*000c*/ 	.byte	0x04, 0x11
        /*000e*/ 	.short	(.L_6 - .L_5)
	.align		4
.L_5:
        /*0010*/ 	.word	index@(_Z6kernelPc)
        /*0014*/ 	.word	0x00000000


	//----- nvinfo : EIATTR_MIN_STACK_SIZE
	.align		4
.L_6:
        /*0018*/ 	.byte	0x04, 0x12
        /*001a*/ 	.short	(.L_8 - .L_7)
	.align		4
.L_7:
        /*001c*/ 	.word	index@(_Z6kernelPc)
        /*0020*/ 	.word	0x00000000
.L_8:


//--------------------- .nv.compat                --------------------------
	.section	.nv.compat,"",@"SHT_CUDA_COMPAT_INFO"
	.align	4
        /*0000*/ 	.byte	0x02, 0x09, 0x00, 0x00, 0x02, 0x02, 0x01, 0x00, 0x02, 0x05, 0x05, 0x00, 0x03, 0x07, 0x01, 0x01
        /*0010*/ 	.byte	0x02, 0x03, 0x00, 0x00, 0x02, 0x06, 0x01, 0x00, 0x04, 0x0b, 0x08, 0x00, 0x01, 0x00, 0x00, 0x00
        /*0020*/ 	.byte	0x00, 0x00, 0x00, 0x00


//--------------------- .nv.info._Z6kernelPc      --------------------------
	.section	.nv.info._Z6kernelPc,"",@"SHT_CUDA_INFO"
	.sectionflags	@""
	.align	4


	//----- nvinfo : EIATTR_CUDA_API_VERSION
	.align		4
        /*0000*/ 	.byte	0x04, 0x37
        /*0002*/ 	.short	(.L_10 - .L_9)
.L_9:
        /*0004*/ 	.word	0x00000082


	//----- nvinfo : EIATTR_KPARAM_INFO
	.align		4
.L_10:
        /*0008*/ 	.byte	0x04, 0x17
        /*000a*/ 	.short	(.L_12 - .L_11)
.L_11:
        /*000c*/ 	.word	0x00000000
        /*0010*/ 	.short	0x0000
        /*0012*/ 	.short	0x0000
        /*0014*/ 	.byte	0x00, 0xf5, 0x21, 0x00


	//----- nvinfo : EIATTR_SPARSE_MMA_MASK
	.align		4
.L_12:
        /*0018*/ 	.byte	0x03, 0x50
        /*001a*/ 	.short	0x0000


	//----- nvinfo : EIATTR_MAXREG_COUNT
	.align		4
        /*001c*/ 	.byte	0x03, 0x1b
        /*001e*/ 	.short	0x00ff


	//----- nvinfo : EIATTR_MERCURY_ISA_VERSION
	.align		4
        /*0020*/ 	.byte	0x03, 0x5f
        /*0022*/ 	.short	0x0101


	//----- nvinfo : EIATTR_VRC_CTA_INIT_COUNT
	.align		4
        /*0024*/ 	.byte	0x02, 0x4a
	.zero		1
	.zero		1


	//----- nvinfo : EIATTR_EXIT_INSTR_OFFSETS
	.align		4
        /*0028*/ 	.byte	0x04, 0x1c
        /*002a*/ 	.short	(.L_14 - .L_13)


	//   ....[0]....
.L_13:
        /*002c*/ 	.word	0x00000030


	//   ....[1]....
        /*0030*/ 	.word	0x000017b0


	//   ....[2]....
        /*0034*/ 	.word	0x00002510


	//----- nvinfo : EIATTR_CBANK_PARAM_SIZE
	.align		4
.L_14:
        /*0038*/ 	.byte	0x03, 0x19
        /*003a*/ 	.short	0x0008


	//----- nvinfo : EIATTR_PARAM_CBANK
	.align		4
        /*003c*/ 	.byte	0x04, 0x0a
        /*003e*/ 	.short	(.L_16 - .L_15)
	.align		4
.L_15:
        /*0040*/ 	.word	index@(.nv.constant0._Z6kernelPc)
        /*0044*/ 	.short	0x0380
        /*0046*/ 	.short	0x0008


	//----- nvinfo : EIATTR_SW_WAR
	.align		4
.L_16:
        /*0048*/ 	.byte	0x04, 0x36
        /*004a*/ 	.short	(.L_18 - .L_17)
.L_17:
        /*004c*/ 	.word	0x00000008
.L_18:


//--------------------- .nv.callgraph             --------------------------
	.section	.nv.callgraph,"",@"SHT_CUDA_CALLGRAPH"
	.align	4
	.sectionentsize	8
	.align		4
        /*0000*/ 	.word	0x00000000
	.align		4
        /*0004*/ 	.word	0xffffffff
	.align		4
        /*0008*/ 	.word	0x00000000
	.align		4
        /*000c*/ 	.word	0xfffffffe
	.align		4
        /*0010*/ 	.word	0x00000000
	.align		4
        /*0014*/ 	.word	0xfffffffd
	.align		4
        /*0018*/ 	.word	0x00000000
	.align		4
        /*001c*/ 	.word	0xfffffffc


//--------------------- .nv.constant3             --------------------------
	.section	.nv.constant3,"a",@progbits
	.align	8
.nv.constant3:
	.type		accuracy,@object
	.size		accuracy,(bounds - accuracy)
accuracy:
	.zero		8
	.type		bounds,@object
	.size		bounds,(stride - bounds)
bounds:
	.zero		32
	.type		stride,@object
	.size		stride,(.L_2 - stride)
stride:
	.zero		4
.L_2:


//--------------------- .text._Z6kernelPc         --------------------------
	.section	.text._Z6kernelPc,"ax",@progbits
	.align	128
        .global         _Z6kernelPc
        .type           _Z6kernelPc,@function
        .size           _Z6kernelPc,(.L_x_3 - _Z6kernelPc)
        .other          _Z6kernelPc,@"STO_CUDA_ENTRY STV_DEFAULT"
_Z6kernelPc:
.text._Z6kernelPc:
[----:B------:R-:W-:Y:S08]  /*0000*/  LDC R1, c[0x0][0x37c] ;  /* 0x0000df00ff017b82 */ /* 0x000ff00000000800 */
[----:B------:R-:W0:Y:S02]  /*0010*/  LDC R0, c[0x3][0x28] ;  /* 0x00c00a00ff007b82 */ /* 0x000e240000000800 */
[----:B0-----:R-:W-:-:S13]  /*0020*/  ISETP.GE.AND P0, PT, R0, 0x1, PT ;  /* 0x000000010000780c */ /* 0x001fda0003f06270 */
[----:B------:R-:W-:Y:S05]  /*0030*/  @!P0 EXIT ;  /* 0x000000000000894d */ /* 0x000fea0003800000 */
[----:B------:R-:W0:Y:S01]  /*0040*/  S2UR UR5, SR_CTAID.X ;  /* 0x00000000000579c3 */ /* 0x000e220000002500 */
[----:B------:R-:W1:Y:S01]  /*0050*/  LDCU.64 UR8, c[0x3][URZ] ;  /* 0x00c00000ff0877ac */ /* 0x000e620008000a00 */
[----:B------:R-:W-:Y:S01]  /*0060*/  ISETP.NE.AND P1, PT, R0, 0x1, PT ;  /* 0x000000010000780c */ /* 0x000fe20003f25270 */
[----:B------:R-:W2:Y:S05]  /*0070*/  LDCU.64 UR6, c[0x0][0x358] ;  /* 0x00006b00ff0677ac */ /* 0x000eaa0008000a00 */
[----:B------:R-:W1:Y:S01]  /*0080*/  LDC.64 R4, c[0x3][0x18] ;  /* 0x00c00600ff047b82 */ /* 0x000e620000000a00 */
[----:B0-----:R-:W-:Y:S02]  /*0090*/  UIADD3 UR4, UPT, UPT, UR5, 0x1, URZ ;  /* 0x0000000105047890 */ /* 0x001fe4000fffe0ff */
[----:B------:R-:W1:Y:S08]  /*00a0*/  I2F.F64.U32 R56, UR5 ;  /* 0x0000000500387d12 */ /* 0x000e700008201800 */
[----:B------:R-:W0:Y:S01]  /*00b0*/  I2F.F64.U32 R2, UR4 ;  /* 0x0000000400027d12 */ /* 0x000e220008201800 */
[----:B-1----:R-:W-:-:S02]  /*00c0*/  DFMA R56, R56, UR8, R4 ;  /* 0x0000000838387c2b */ /* 0x002fc40008000004 */
[----:B0-----:R-:W-:Y:S01]  /*00d0*/  DFMA R18, R2, UR8, R4 ;  /* 0x0000000802127c2b */ /* 0x001fe20008000004 */
[----:B------:R-:W0:Y:S01]  /*00e0*/  S2R R3, SR_TID.X ;  /* 0x0000000000037919 */ /* 0x000e220000002100 */
[----:B------:R-:W1:Y:S01]  /*00f0*/  LDC R4, c[0x0][0x360] ;  /* 0x0000d800ff047b82 */ /* 0x000e620000000800 */
[----:B------:R-:W-:-:S05]  /*0100*/  LOP3.LUT R2, R0, 0x1, RZ, 0xc0, !PT ;  /* 0x0000000100027812 */ /* 0x000fca00078ec0ff */
[CC--:B------:R-:W-:Y:S01]  /*0110*/  DFMA R20, R18.reuse, R18.reuse, 144 ;  /* 0x406200001214742b */ /* 0x0c0fe20000000012 */
[----:B------:R-:W-:Y:S01]  /*0120*/  ISETP.NE.U32.AND P0, PT, R2, 0x1, PT ;  /* 0x000000010200780c */ /* 0x000fe20003f05070 */
[CC--:B------:R-:W-:Y:S01]  /*0130*/  DFMA R14, -R18.reuse, R18.reuse, RZ ;  /* 0x00000012120e722b */ /* 0x0c0fe200000001ff */
[----:B------:R-:W-:Y:S01]  /*0140*/  IMAD.MOV.U32 R2, RZ, RZ, RZ ;  /* 0x000000ffff027224 */ /* 0x000fe200078e00ff */
[CC--:B------:R-:W-:Y:S02]  /*0150*/  DFMA R16, R18.reuse, R18.reuse, -144 ;  /* 0xc06200001210742b */ /* 0x0c0fe40000000012 */
[----:B------:R-:W-:Y:S02]  /*0160*/  DFMA R18, -R18, R18, 64 ;  /* 0x405000001212742b */ /* 0x000fe40000000112 */
[----:B------:R-:W-:Y:S01]  /*0170*/  DADD R20, R20, -144 ;  /* 0xc062000014147429 */ /* 0x000fe20000000000 */
[----:B--2---:R-:W-:Y:S10]  /*0180*/  @!P1 BRA `(.L_x_0) ;  /* 0x0000001400889947 */ /* 0x004ff40003800000 */
[CC--:B------:R-:W-:Y:S01]  /*0190*/  DFMA R6, -R56.reuse, R56.reuse, RZ ;  /* 0x000000383806722b */ /* 0x0c0fe200000001ff */
[----:B------:R-:W-:Y:S01]  /*01a0*/  IMAD.MOV.U32 R2, RZ, RZ, R15 ;  /* 0x000000ffff027224 */ /* 0x000fe200078e000f */
[----:B------:R-:W-:Y:S01]  /*01b0*/  DFMA R8, R56, R56, -144 ;  /* 0xc06200003808742b */ /* 0x000fe20000000038 */
[----:B------:R-:W2:Y:S05]  /*01c0*/  LDCU.64 UR10, c[0x0][0x380] ;  /* 0x00007000ff0a77ac */ /* 0x000eaa0008000a00 */
[C-C-:B------:R-:W-:Y:S02]  /*01d0*/  DSETP.MIN.AND P1, P3, R14.reuse, R6.reuse, PT ;  /* 0x000000060e00722a */ /* 0x140fe40003b20000 */
[----:B------:R-:W-:Y:S01]  /*01e0*/  IMAD.MOV.U32 R11, RZ, RZ, R7 ;  /* 0x000000ffff0b7224 */ /* 0x000fe200078e0007 */
[----:B------:R-:W-:Y:S01]  /*01f0*/  DSETP.MAX.AND P2, P6, R14, R6, PT ;  /* 0x000000060e00722a */ /* 0x000fe20003e4f000 */
[--C-:B------:R-:W-:Y:S01]  /*0200*/  IMAD.MOV.U32 R5, RZ, RZ, R6.reuse ;  /* 0x000000ffff057224 */ /* 0x100fe200078e0006 */
[----:B------:R-:W-:Y:S01]  /*0210*/  MOV R10, R9 ;  /* 0x00000009000a7202 */ /* 0x000fe20000000f00 */
[----:B------:R-:W-:Y:S01]  /*0220*/  IMAD.MOV.U32 R25, RZ, RZ, R6 ;  /* 0x000000ffff197224 */ /* 0x000fe200078e0006 */
[----:B------:R-:W-:Y:S01]  /*0230*/  FSEL R23, R2, R11, P1 ;  /* 0x0000000b02177208 */ /* 0x000fe20000800000 */
[----:B------:R-:W-:-:S02]  /*0240*/  IMAD.MOV.U32 R2, RZ, RZ, R14 ;  /* 0x000000ffff027224 */ /* 0x000fc400078e000e */
[----:B------:R-:W-:Y:S01]  /*0250*/  IMAD.MOV.U32 R13, RZ, RZ, R7 ;  /* 0x000000ffff0d7224 */ /* 0x000fe200078e0007 */
[-C--:B------:R-:W-:Y:S01]  /*0260*/  DFMA R6, -R56, R56.reuse, 64 ;  /* 0x405000003806742b */ /* 0x080fe20000000138 */
[--C-:B------:R-:W-:Y:S01]  /*0270*/  IMAD.MOV.U32 R29, RZ, RZ, R8.reuse ;  /* 0x000000ffff1d7224 */ /* 0x100fe200078e0008 */
[C---:B------:R-:W-:Y:S01]  /*0280*/  SEL R22, R2.reuse, R5, P1 ;  /* 0x0000000502167207 */ /* 0x040fe20000800000 */
[C-C-:B------:R-:W-:Y:S01]  /*0290*/  DSETP.MIN.AND P1, P4, R16.reuse, R8.reuse, PT ;  /* 0x000000081000722a */ /* 0x140fe20003c20000 */
[----:B------:R-:W-:Y:S01]  /*02a0*/  SEL R24, R2, R25, P2 ;  /* 0x0000001902187207 */ /* 0x000fe20001000000 */
[----:B------:R-:W-:Y:S01]  /*02b0*/  IMAD.MOV.U32 R2, RZ, RZ, R15 ;  /* 0x000000ffff027224 */ /* 0x000fe200078e000f */
[----:B------:R-:W-:Y:S01]  /*02c0*/  @P3 LOP3.LUT R23, R11, 0x80000, RZ, 0xfc, !PT ;  /* 0x000800000b173812 */ /* 0x000fe200078efcff */
[----:B------:R-:W-:Y:S01]  /*02d0*/  DSETP.MAX.AND P3, P5, R16, R8, PT ;  /* 0x000000081000722a */ /* 0x000fe20003d6f000 */
[----:B------:R-:W-:Y:S02]  /*02e0*/  IMAD.MOV.U32 R26, RZ, RZ, R8 ;  /* 0x000000ffff1a7224 */ /* 0x000fe400078e0008 */
[----:B------:R-:W-:Y:S01]  /*02f0*/  FSEL R25, R2, R13, P2 ;  /* 0x0000000d02197208 */ /* 0x000fe20001000000 */
[--C-:B------:R-:W-:Y:S01]  /*0300*/  IMAD.MOV.U32 R2, RZ, RZ, R16.reuse ;  /* 0x000000ffff027224 */ /* 0x100fe200078e0010 */
[----:B------:R-:W-:Y:S01]  /*0310*/  @P6 LOP3.LUT R25, R13, 0x80000, RZ, 0xfc, !PT ;  /* 0x000800000d196812 */ /* 0x000fe200078efcff */
[----:B------:R-:W-:Y:S01]  /*0320*/  IMAD.MOV.U32 R5, RZ, RZ, R16 ;  /* 0x000000ffff057224 */ /* 0x000fe200078e0010 */
[----:B------:R-:W-:Y:S01]  /*0330*/  DSETP.MIN.AND P6, P2, R18, R6, PT ;  /* 0x000000061200722a */ /* 0x000fe20003ac0000 */
[----:B------:R-:W-:Y:S01]  /*0340*/  IMAD.MOV.U32 R11, RZ, RZ, R9 ;  /* 0x000000ffff0b7224 */ /* 0x000fe200078e0009 */
[----:B------:R-:W-:Y:S01]  /*0350*/  SEL R28, R2, R29, P3 ;  /* 0x0000001d021c7207 */ /* 0x000fe20001800000 */
[--C-:B------:R-:W-:Y:S01]  /*0360*/  IMAD.MOV.U32 R2, RZ, RZ, R17.reuse ;  /* 0x000000ffff027224 */ /* 0x100fe200078e0011 */
[----:B------:R-:W-:Y:S01]  /*0370*/  SEL R26, R5, R26, P1 ;  /* 0x0000001a051a7207 */ /* 0x000fe20000800000 */
[----:B------:R-:W-:Y:S01]  /*0380*/  DFMA R8, R56, R56, 144 ;  /* 0x406200003808742b */ /* 0x000fe20000000038 */
[----:B------:R-:W-:-:S02]  /*0390*/  IMAD.MOV.U32 R5, RZ, RZ, R17 ;  /* 0x000000ffff057224 */ /* 0x000fc400078e0011 */
[----:B------:R-:W-:Y:S01]  /*03a0*/  FSEL R27, R2, R11, P1 ;  /* 0x0000000b021b7208 */ /* 0x000fe20000800000 */
[----:B------:R-:W-:Y:S01]  /*03b0*/  IMAD.MOV.U32 R31, RZ, RZ, R6 ;  /* 0x000000ffff1f7224 */ /* 0x000fe200078e0006 */
[----:B------:R-:W-:Y:S01]  /*03c0*/  @P4 LOP3.LUT R27, R11, 0x80000, RZ, 0xfc, !PT ;  /* 0x000800000b1b4812 */ /* 0x000fe200078efcff */
[----:B------:R-:W-:Y:S01]  /*03d0*/  IMAD.MOV.U32 R2, RZ, RZ, R18 ;  /* 0x000000ffff027224 */ /* 0x000fe200078e0012 */
[----:B------:R-:W-:Y:S01]  /*03e0*/  FSEL R29, R5, R10, P3 ;  /* 0x0000000a051d7208 */ /* 0x000fe20001800000 */
[--C-:B------:R-:W-:Y:S01]  /*03f0*/  IMAD.MOV.U32 R5, RZ, RZ, R7.reuse ;  /* 0x000000ffff057224 */ /* 0x100fe200078e0007 */
[----:B------:R-:W-:Y:S01]  /*0400*/  DADD R8, R8, -144 ;  /* 0xc062000008087429 */ /* 0x000fe20000000000 */
[----:B------:R-:W-:Y:S01]  /*0410*/  IMAD.MOV.U32 R33, RZ, RZ, R6 ;  /* 0x000000ffff217224 */ /* 0x000fe200078e0006 */
[----:B------:R-:W-:Y:S01]  /*0420*/  SEL R30, R2, R31, P6 ;  /* 0x0000001f021e7207 */ /* 0x000fe20003000000 */
[----:B------:R-:W-:Y:S01]  /*0430*/  DSETP.MAX.AND P3, P1, R18, R6, PT ;  /* 0x000000061200722a */ /* 0x000fe2000396f000 */
[----:B------:R-:W-:Y:S01]  /*0440*/  MOV R2, R19 ;  /* 0x0000001300027202 */ /* 0x000fe20000000f00 */
[----:B------:R-:W-:Y:S01]  /*0450*/  IMAD.MOV.U32 R13, RZ, RZ, R7 ;  /* 0x000000ffff0d7224 */ /* 0x000fe200078e0007 */
[----:B------:R-:W-:Y:S01]  /*0460*/  @P5 LOP3.LUT R29, R10, 0x80000, RZ, 0xfc, !PT ;  /* 0x000800000a1d5812 */ /* 0x000fe200078efcff */
[----:B------:R-:W-:Y:S01]  /*0470*/  IMAD.MOV.U32 R6, RZ, RZ, R21 ;  /* 0x000000ffff067224 */ /* 0x000fe200078e0015 */
[----:B------:R-:W-:Y:S01]  /*0480*/  FSEL R31, R2, R5, P6 ;  /* 0x00000005021f7208 */ /* 0x000fe20003000000 */
[----:B------:R-:W-:Y:S01]  /*0490*/  IMAD.MOV.U32 R2, RZ, RZ, R18 ;  /* 0x000000ffff027224 */ /* 0x000fe200078e0012 */
[C-C-:B------:R-:W-:Y:S01]  /*04a0*/  DSETP.MIN.AND P5, P4, R20.reuse, R8.reuse, PT ;  /* 0x000000081400722a */ /* 0x140fe20003ca0000 */
[----:B------:R-:W-:Y:S01]  /*04b0*/  IMAD.MOV.U32 R35, RZ, RZ, R8 ;  /* 0x000000ffff237224 */ /* 0x000fe200078e0008 */
[----:B------:R-:W-:Y:S01]  /*04c0*/  @P2 LOP3.LUT R31, R5, 0x80000, RZ, 0xfc, !PT ;  /* 0x00080000051f2812 */ /* 0x000fe200078efcff */
[----:B------:R-:W-:Y:S01]  /*04d0*/  DSETP.MAX.AND P6, P2, R20, R8, PT ;  /* 0x000000081400722a */ /* 0x000fe20003acf000 */
[----:B------:R-:W-:Y:S01]  /*04e0*/  SEL R32, R2, R33, P3 ;  /* 0x0000002102207207 */ /* 0x000fe20001800000 */
[----:B------:R-:W-:-:S02]  /*04f0*/  IMAD.MOV.U32 R2, RZ, RZ, R20 ;  /* 0x000000ffff027224 */ /* 0x000fc400078e0014 */
[----:B------:R-:W-:Y:S02]  /*0500*/  IMAD.MOV.U32 R37, RZ, RZ, R8 ;  /* 0x000000ffff257224 */ /* 0x000fe400078e0008 */
[----:B01----:R-:W-:Y:S01]  /*0510*/  IMAD R5, R4, UR5, R3 ;  /* 0x0000000504057c24 */ /* 0x003fe2000f8e0203 */
[----:B------:R-:W-:Y:S01]  /*0520*/  SEL R34, R2, R35, P5 ;  /* 0x0000002302227207 */ /* 0x000fe20002800000 */
[----:B------:R-:W-:Y:S02]  /*0530*/  IMAD.MOV.U32 R2, RZ, RZ, R19 ;  /* 0x000000ffff027224 */ /* 0x000fe400078e0013 */
[----:B------:R-:W-:Y:S02]  /*0540*/  IMAD.MOV.U32 R7, RZ, RZ, R9 ;  /* 0x000000ffff077224 */ /* 0x000fe400078e0009 */
[-C--:B--2---:R-:W-:Y:S01]  /*0550*/  IMAD.WIDE.U32 R4, R5, R0.reuse, UR10 ;  /* 0x0000000a05047e25 */ /* 0x084fe2000f8e0000 */
[----:B------:R-:W-:Y:S02]  /*0560*/  FSEL R33, R2, R13, P3 ;  /* 0x0000000d02217208 */ /* 0x000fe40001800000 */
[----:B------:R-:W-:Y:S01]  /*0570*/  @P1 LOP3.LUT R33, R13, 0x80000, RZ, 0xfc, !PT ;  /* 0x000800000d211812 */ /* 0x000fe200078efcff */
[----:B------:R-:W-:Y:S01]  /*0580*/  IMAD.MOV.U32 R2, RZ, RZ, R20 ;  /* 0x000000ffff027224 */ /* 0x000fe200078e0014 */
[----:B------:R-:W-:Y:S01]  /*0590*/  IADD3 R4, P1, PT, R4, 0x1, RZ ;  /* 0x0000000104047810 */ /* 0x000fe20007f3e0ff */
[----:B------:R-:W-:-:S03]  /*05a0*/  IMAD R3, R3, R0, 0x1 ;  /* 0x0000000103037424 */ /* 0x000fc600078e0200 */
[----:B------:R-:W-:Y:S01]  /*05b0*/  SEL R36, R2, R37, P6 ;  /* 0x0000002502247207 */ /* 0x000fe20003000000 */
[----:B------:R-:W-:Y:S01]  /*05c0*/  IMAD.MOV.U32 R2, RZ, RZ, R21 ;  /* 0x000000ffff027224 */ /* 0x000fe200078e0015 */
[----:B------:R-:W-:Y:S02]  /*05d0*/  FSEL R37, R6, R9, P6 ;  /* 0x0000000906257208 */ /* 0x000fe40003000000 */
[----:B------:R-:W-:Y:S02]  /*05e0*/  IADD3.X R5, PT, PT, RZ, R5, RZ, P1, !PT ;  /* 0x00000005ff057210 */ /* 0x000fe40000ffe4ff */
[----:B------:R-:W-:Y:S02]  /*05f0*/  FSEL R35, R2, R7, P5 ;  /* 0x0000000702237208 */ /* 0x000fe40002800000 */
[----:B------:R-:W-:Y:S02]  /*0600*/  LOP3.LUT R2, R0, 0x7ffffffe, RZ, 0xc0, !PT ;  /* 0x7ffffffe00027812 */ /* 0x000fe400078ec0ff */
[----:B------:R-:W-:-:S02]  /*0610*/  @P4 LOP3.LUT R35, R7, 0x80000, RZ, 0xfc, !PT ;  /* 0x0008000007234812 */ /* 0x000fc400078efcff */
[----:B------:R-:W-:Y:S01]  /*0620*/  @P2 LOP3.LUT R37, R9, 0x80000, RZ, 0xfc, !PT ;  /* 0x0008000009252812 */ /* 0x000fe200078efcff */
[----:B------:R-:W-:-:S07]  /*0630*/  IMAD.MOV R6, RZ, RZ, -R2 ;  /* 0x000000ffff067224 */ /* 0x000fce00078e0a02 */
.L_x_1:
[----:B--2---:R-:W0:Y:S01]  /*0640*/  LDC.64 R8, c[0x3][0x8] ;  /* 0x00c00200ff087b82 */ /* 0x004e220000000a00 */
[C---:B------:R-:W-:Y:S01]  /*0650*/  VIADD R7, R3.reuse, 0xffffffff ;  /* 0xffffffff03077836 */ /* 0x040fe20000000000 */
[----:B------:R1:W0:Y:S01]  /*0660*/  I2F.F64.U32 R58, R3 ;  /* 0x00000003003a7312 */ /* 0x0002220000201800 */
[----:B------:R-:W-:Y:S02]  /*0670*/  VIADD R10, R3, 0x1 ;  /* 0x00000001030a7836 */ /* 0x000fe40000000000 */
[----:B------:R-:W-:-:S05]  /*0680*/  VIADD R6, R6, 0x2 ;  /* 0x0000000206067836 */ /* 0x000fca0000000000 */
[----:B------:R-:W2:Y:S01]  /*0690*/  I2F.F64.U32 R54, R7 ;  /* 0x0000000700367312 */ /* 0x000ea20000201800 */
[----:B-1----:R-:W-:-:S07]  /*06a0*/  VIADD R3, R3, 0x2 ;  /* 0x0000000203037836 */ /* 0x002fce0000000000 */
[----:B------:R-:W1:Y:S01]  /*06b0*/  I2F.F64.U32 R60, R10 ;  /* 0x0000000a003c7312 */ /* 0x000e620000201800 */
[--C-:B0-----:R-:W-:Y:S02]  /*06c0*/  DFMA R58, R58, UR8, R8.reuse ;  /* 0x000000083a3a7c2b */ /* 0x101fe40008000008 */
[----:B--2---:R-:W-:-:S06]  /*06d0*/  DFMA R54, R54, UR8, R8 ;  /* 0x0000000836367c2b */ /* 0x004fcc0008000008 */
[----:B------:R-:W-:Y:S02]  /*06e0*/  DFMA R50, R58, R58, -144 ;  /* 0xc06200003a32742b */ /* 0x000fe4000000003a */
[----:B------:R-:W-:Y:S02]  /*06f0*/  DFMA R12, R54, R54, -144 ;  /* 0xc0620000360c742b */ /* 0x000fe40000000036 */
[----:B-1----:R-:W-:Y:S02]  /*0700*/  DFMA R60, R60, UR8, R8 ;  /* 0x000000083c3c7c2b */ /* 0x002fe40008000008 */
[----:B------:R-:W-:Y:S02]  /*0710*/  DFMA R52, -R58, R58, 64 ;  /* 0x405000003a34742b */ /* 0x000fe4000000013a */
[----:B------:R-:W-:Y:S02]  /*0720*/  DFMA R8, -R54, R54, 64 ;  /* 0x405000003608742b */ /* 0x000fe40000000136 */
[C-C-:B------:R-:W-:Y:S01]  /*0730*/  DSETP.MIN.AND P1, P2, R12.reuse, R50.reuse, PT ;  /* 0x000000320c00722a */ /* 0x140fe20003a20000 */
[----:B------:R-:W-:Y:S01]  /*0740*/  IMAD.MOV.U32 R38, RZ, RZ, R51 ;  /* 0x000000ffff267224 */ /* 0x000fe200078e0033 */
[----:B------:R-:W-:Y:S01]  /*0750*/  DSETP.MAX.AND P3, P4, R12, R50, PT ;  /* 0x000000320c00722a */ /* 0x000fe20003c6f000 */
[----:B------:R-:W-:Y:S01]  /*0760*/  IMAD.MOV.U32 R7, RZ, RZ, R12 ;  /* 0x000000ffff077224 */ /* 0x000fe200078e000c */
[----:B------:R-:W-:Y:S01]  /*0770*/  DADD R58, R58, -5 ;  /* 0xc01400003a3a7429 */ /* 0x000fe20000000000 */
[----:B------:R-:W-:Y:S01]  /*0780*/  IMAD.MOV.U32 R11, RZ, RZ, R13 ;  /* 0x000000ffff0b7224 */ /* 0x000fe200078e000d */
[----:B------:R-:W-:Y:S01]  /*0790*/  DADD R54, R54, -5 ;  /* 0xc014000036367429 */ /* 0x000fe20000000000 */
[----:B------:R-:W-:Y:S01]  /*07a0*/  IMAD.MOV.U32 R10, RZ, RZ, R50 ;  /* 0x000000ffff0a7224 */ /* 0x000fe200078e0032 */
[----:B------:R-:W-:Y:S01]  /*07b0*/  MOV R41, R9 ;  /* 0x0000000900297202 */ /* 0x000fe20000000f00 */
[----:B------:R-:W-:Y:S01]  /*07c0*/  IMAD.MOV.U32 R48, RZ, RZ, R12 ;  /* 0x000000ffff307224 */ /* 0x000fe200078e000c */
[----:B------:R-:W-:Y:S01]  /*07d0*/  FSEL R11, R11, R38, P1 ;  /* 0x000000260b0b7208 */ /* 0x000fe20000800000 */
[----:B------:R-:W-:Y:S01]  /*07e0*/  IMAD.MOV.U32 R12, RZ, RZ, R51 ;  /* 0x000000ffff0c7224 */ /* 0x000fe200078e0033 */
[----:B------:R-:W-:Y:S01]  /*07f0*/  SEL R10, R7, R10, P1 ;  /* 0x0000000a070a7207 */ /* 0x000fe20000800000 */
[C-C-:B------:R-:W-:Y:S01]  /*0800*/  DSETP.MAX.AND P1, P5, R8.reuse, R52.reuse, PT ;  /* 0x000000340800722a */ /* 0x140fe20003d2f000 */
[----:B------:R-:W-:Y:S01]  /*0810*/  @P2 LOP3.LUT R11, R38, 0x80000, RZ, 0xfc, !PT ;  /* 0x00080000260b2812 */ /* 0x000fe200078efcff */
[----:B------:R-:W-:Y:S01]  /*0820*/  DSETP.MIN.AND P2, P6, R8, R52, PT ;  /* 0x000000340800722a */ /* 0x000fe20003e40000 */
[----:B------:R-:W-:Y:S01]  /*0830*/  FSEL R45, R13, R12, P3 ;  /* 0x0000000c0d2d7208 */ /* 0x000fe20001800000 */
[----:B------:R-:W-:Y:S01]  /*0840*/  DFMA R38, R60, R60, -144 ;  /* 0xc06200003c26742b */ /* 0x000fe2000000003c */
[----:B------:R-:W-:Y:S01]  /*0850*/  @P4 LOP3.LUT R45, R12, 0x80000, RZ, 0xfc, !PT ;  /* 0x000800000c2d4812 */ /* 0x000fe200078efcff */
[----:B------:R-:W-:Y:S01]  /*0860*/  IMAD.MOV.U32 R7, RZ, RZ, R50 ;  /* 0x000000ffff077224 */ /* 0x000fe200078e0032 */
[----:B------:R-:W-:Y:S01]  /*0870*/  DADD R10, R34, R10 ;  /* 0x00000000220a7229 */ /* 0x000fe2000000000a */
[----:B------:R-:W-:-:S02]  /*0880*/  IMAD.MOV.U32 R12, RZ, RZ, R53 ;  /* 0x000000ffff0c7224 */ /* 0x000fc400078e0035 */
[--C-:B------:R-:W-:Y:S01]  /*0890*/  IMAD.MOV.U32 R40, RZ, RZ, R8.reuse ;  /* 0x000000ffff287224 */ /* 0x100fe200078e0008 */
[----:B------:R-:W-:Y:S01]  /*08a0*/  SEL R48, R48, R7, P3 ;  /* 0x0000000730307207 */ /* 0x000fe20001800000 */
[----:B------:R-:W-:Y:S01]  /*08b0*/  IMAD.MOV.U32 R44, RZ, RZ, R8 ;  /* 0x000000ffff2c7224 */ /* 0x000fe200078e0008 */
[----:B------:R-:W-:Y:S01]  /*08c0*/  FSEL R47, R9, R12, P1 ;  /* 0x0000000c092f7208 */ /* 0x000fe20000800000 */
[----:B------:R-:W-:Y:S01]  /*08d0*/  IMAD.MOV.U32 R8, RZ, RZ, R53 ;  /* 0x000000ffff087224 */ /* 0x000fe200078e0035 */
[C-C-:B------:R-:W-:Y:S01]  /*08e0*/  DSETP.MIN.AND P4, P3, R50.reuse, R38.reuse, PT ;  /* 0x000000263200722a */ /* 0x140fe20003b80000 */
[----:B------:R-:W-:Y:S01]  /*08f0*/  @P5 LOP3.LUT R47, R12, 0x80000, RZ, 0xfc, !PT ;  /* 0x000800000c2f5812 */ /* 0x000fe200078efcff */
[----:B------:R-:W-:Y:S02]  /*0900*/  IMAD.MOV.U32 R9, RZ, RZ, R39 ;  /* 0x000000ffff097224 */ /* 0x000fe400078e0027 */
[----:B------:R-:W-:Y:S01]  /*0910*/  IMAD.MOV.U32 R12, RZ, RZ, R51 ;  /* 0x000000ffff0c7224 */ /* 0x000fe200078e0033 */
[----:B------:R-:W-:Y:S01]  /*0920*/  FSEL R41, R41, R8, P2 ;  /* 0x0000000829297208 */ /* 0x000fe20001000000 */
[--C-:B------:R-:W-:Y:S01]  /*0930*/  IMAD.MOV.U32 R43, RZ, RZ, R38.reuse ;  /* 0x000000ffff2b7224 */ /* 0x100fe200078e0026 */
[----:B------:R-:W-:Y:S01]  /*0940*/  @P6 LOP3.LUT R41, R8, 0x80000, RZ, 0xfc, !PT ;  /* 0x0008000008296812 */ /* 0x000fe200078efcff */
[----:B------:R-:W-:Y:S01]  /*0950*/  DSETP.MAX.AND P6, P5, R50, R38, PT ;  /* 0x000000263200722a */ /* 0x000fe20003dcf000 */
[----:B------:R-:W-:Y:S01]  /*0960*/  IMAD.MOV.U32 R8, RZ, RZ, R38 ;  /* 0x000000ffff087224 */ /* 0x000fe200078e0026 */
[----:B------:R-:W-:Y:S01]  /*0970*/  FSEL R7, R12, R9, P4 ;  /* 0x000000090c077208 */ /* 0x000fe20002000000 */
[----:B------:R-:W-:Y:S01]  /*0980*/  IMAD.MOV.U32 R13, RZ, RZ, R50 ;  /* 0x000000ffff0d7224 */ /* 0x000fe200078e0032 */
[----:B------:R-:W-:-:S02]  /*0990*/  MOV R12, R50 ;  /* 0x00000032000c7202 */ /* 0x000fc40000000f00 */
[----:B------:R-:W-:Y:S01]  /*09a0*/  @P3 LOP3.LUT R7, R9, 0x80000, RZ, 0xfc, !PT ;  /* 0x0008000009073812 */ /* 0x000fe200078efcff */
[----:B------:R-:W-:Y:S01]  /*09b0*/  IMAD.MOV.U32 R9, RZ, RZ, R52 ;  /* 0x000000ffff097224 */ /* 0x000fe200078e0034 */
[----:B------:R-:W-:Y:S02]  /*09c0*/  SEL R42, R12, R43, P4 ;  /* 0x0000002b0c2a7207 */ /* 0x000fe40002000000 */
[----:B------:R-:W-:Y:S01]  /*09d0*/  SEL R50, R13, R8, P6 ;  /* 0x000000080d327207 */ /* 0x000fe20003000000 */
[----:B------:R-:W-:Y:S01]  /*09e0*/  DFMA R12, -R60, R60, 64 ;  /* 0x405000003c0c742b */ /* 0x000fe2000000013c */
[----:B------:R-:W-:Y:S01]  /*09f0*/  SEL R40, R40, R9, P2 ;  /* 0x0000000928287207 */ /* 0x000fe20001000000 */
[----:B------:R-:W-:Y:S01]  /*0a00*/  IMAD.MOV.U32 R8, RZ, RZ, R53 ;  /* 0x000000ffff087224 */ /* 0x000fe200078e0035 */
[----:B------:R-:W-:Y:S02]  /*0a10*/  FSEL R51, R51, R39, P6 ;  /* 0x0000002733337208 */ /* 0x000fe40003000000 */
[----:B------:R-:W-:Y:S01]  /*0a20*/  @P5 LOP3.LUT R51, R39, 0x80000, RZ, 0xfc, !PT ;  /* 0x0008000027335812 */ /* 0x000fe200078efcff */
[----:B------:R-:W-:Y:S01]  /*0a30*/  IMAD.MOV.U32 R39, RZ, RZ, R10 ;  /* 0x000000ffff277224 */ /* 0x000fe200078e000a */
[----:B------:R-:W-:-:S02]  /*0a40*/  DADD R40, R22, R40 ;  /* 0x0000000016287229 */ /* 0x000fc40000000028 */
[----:B------:R-:W-:Y:S01]  /*0a50*/  DSETP.MIN.AND P2, P3, R52, R12, PT ;  /* 0x0000000c3400722a */ /* 0x000fe20003b40000 */
[----:B------:R-:W-:Y:S01]  /*0a60*/  IMAD.MOV.U32 R43, RZ, RZ, R13 ;  /* 0x000000ffff2b7224 */ /* 0x000fe200078e000d */
[----:B------:R-:W-:-:S04]  /*0a70*/  DADD R50, R36, R50 ;  /* 0x0000000024327229 */ /* 0x000fc80000000032 */
[----:B------:R-:W-:Y:S01]  /*0a80*/  FSEL R9, R8, R43, P2 ;  /* 0x0000002b08097208 */ /* 0x000fe20001000000 */
[----:B------:R-:W-:-:S07]  /*0a90*/  IMAD.MOV.U32 R8, RZ, RZ, R52 ;  /* 0x000000ffff087224 */ /* 0x000fce00078e0034 */
[----:B------:R-:W-:Y:S01]  /*0aa0*/  @P3 LOP3.LUT R9, R43, 0x80000, RZ, 0xfc, !PT ;  /* 0x000800002b093812 */ /* 0x000fe200078efcff */
[----:B------:R-:W-:Y:S01]  /*0ab0*/  DSETP.MAX.AND P3, P4, R10, R40, PT ;  /* 0x000000280a00722a */ /* 0x000fe20003c6f000 */
[----:B------:R-:W-:Y:S02]  /*0ac0*/  IMAD.MOV.U32 R43, RZ, RZ, R41 ;  /* 0x000000ffff2b7224 */ /* 0x000fe400078e0029 */
[----:B------:R-:W-:Y:S02]  /*0ad0*/  IMAD.MOV.U32 R41, RZ, RZ, R52 ;  /* 0x000000ffff297224 */ /* 0x000fe400078e0034 */
[----:B------:R-:W-:Y:S01]  /*0ae0*/  IMAD.MOV.U32 R10, RZ, RZ, R40 ;  /* 0x000000ffff0a7224 */ /* 0x000fe200078e0028 */
[----:B------:R-:W-:Y:S01]  /*0af0*/  FSEL R11, R11, R43, P3 ;  /* 0x0000002b0b0b7208 */ /* 0x000fe20001800000 */
[----:B------:R-:W-:Y:S01]  /*0b00*/  IMAD.MOV.U32 R40, RZ, RZ, R12 ;  /* 0x000000ffff287224 */ /* 0x000fe200078e000c */
[----:B------:R-:W-:Y:S01]  /*0b10*/  SEL R44, R44, R41, P1 ;  /* 0x000000292c2c7207 */ /* 0x000fe20000800000 */
[----:B------:R-:W-:Y:S01]  /*0b20*/  DSETP.MAX.AND P1, P5, R52, R12, PT ;  /* 0x0000000c3400722a */ /* 0x000fe20003d2f000 */
[----:B------:R-:W-:Y:S01]  /*0b30*/  MOV R41, R12 ;  /* 0x0000000c00297202 */ /* 0x000fe20000000f00 */
[----:B------:R-:W-:Y:S01]  /*0b40*/  IMAD.MOV.U32 R12, RZ, RZ, R52 ;  /* 0x000000ffff0c7224 */ /* 0x000fe200078e0034 */
[----:B------:R-:W-:-:S02]  /*0b50*/  SEL R10, R39, R10, P3 ;  /* 0x0000000a270a7207 */ /* 0x000fc40001800000 */
[----:B------:R-:W-:Y:S02]  /*0b60*/  SEL R8, R8, R41, P2 ;  /* 0x0000002908087207 */ /* 0x000fe40001000000 */
[----:B------:R-:W-:Y:S01]  /*0b70*/  FSEL R41, R53, R13, P1 ;  /* 0x0000000d35297208 */ /* 0x000fe20000800000 */
[CC--:B------:R-:W-:Y:S01]  /*0b80*/  DFMA R52, R54.reuse, R54.reuse, 144 ;  /* 0x406200003634742b */ /* 0x0c0fe20000000036 */
[----:B------:R-:W-:Y:S01]  /*0b90*/  SEL R40, R12, R40, P1 ;  /* 0x000000280c287207 */ /* 0x000fe20000800000 */
[----:B------:R-:W-:Y:S01]  /*0ba0*/  IMAD.MOV.U32 R12, RZ, RZ, R50 ;  /* 0x000000ffff0c7224 */ /* 0x000fe200078e0032 */
[----:B------:R-:W-:Y:S01]  /*0bb0*/  DFMA R54, -R54, R54, 64 ;  /* 0x405000003636742b */ /* 0x000fe20000000136 */
[----:B------:R-:W-:Y:S01]  /*0bc0*/  @P4 LOP3.LUT R11, R43, 0x80000, RZ, 0xfc, !PT ;  /* 0x000800002b0b4812 */ /* 0x000fe200078efcff */
[----:B------:R-:W-:Y:S01]  /*0bd0*/  DADD R8, R22, R8 ;  /* 0x0000000016087229 */ /* 0x000fe20000000008 */
[----:B------:R-:W-:Y:S01]  /*0be0*/  @P5 LOP3.LUT R41, R13, 0x80000, RZ, 0xfc, !PT ;  /* 0x000800000d295812 */ /* 0x000fe200078efcff */
[----:B------:R-:W-:Y:S01]  /*0bf0*/  IMAD.MOV.U32 R13, RZ, RZ, R51 ;  /* 0x000000ffff0d7224 */ /* 0x000fe200078e0033 */
[----:B------:R-:W-:-:S03]  /*0c00*/  DADD R52, R52, -144 ;  /* 0xc062000034347429 */ /* 0x000fc60000000000 */
[----:B------:R-:W-:Y:S02]  /*0c10*/  DADD R54, R54, -64 ;  /* 0xc050000036367429 */ /* 0x000fe40000000000 */
[----:B------:R-:W-:-:S05]  /*0c20*/  DADD R40, R24, R40 ;  /* 0x0000000018287229 */ /* 0x000fca0000000028 */
[----:B------:R-:W-:Y:S01]  /*0c30*/  IMAD.MOV.U32 R39, RZ, RZ, R53 ;  /* 0x000000ffff277224 */ /* 0x000fe200078e0035 */
[----:B------:R-:W-:Y:S02]  /*0c40*/  MOV R46, R52 ;  /* 0x00000034002e7202 */ /* 0x000fe40000000f00 */
[----:B------:R-:W-:Y:S02]  /*0c50*/  DSETP.MAX.AND P5, P6, R50, R40, PT ;  /* 0x000000283200722a */ /* 0x000fe40003eaf000 */
[----:B------:R-:W-:Y:S02]  /*0c60*/  IMAD.MOV.U32 R38, RZ, RZ, R40 ;  /* 0x000000ffff267224 */ /* 0x000fe400078e0028 */
[----:B------:R-:W-:Y:S01]  /*0c70*/  IMAD.MOV.U32 R49, RZ, RZ, R41 ;  /* 0x000000ffff317224 */ /* 0x000fe200078e0029 */
[CC--:B------:R-:W-:Y:S02]  /*0c80*/  DFMA R40, R58.reuse, R58.reuse, 144 ;  /* 0x406200003a28742b */ /* 0x0c0fe4000000003a */
[----:B------:R-:W-:Y:S01]  /*0c90*/  SEL R12, R12, R38, P5 ;  /* 0x000000260c0c7207 */ /* 0x000fe20002800000 */
[----:B------:R-:W-:Y:S01]  /*0ca0*/  DFMA R58, -R58, R58, 64 ;  /* 0x405000003a3a742b */ /* 0x000fe2000000013a */
[----:B------:R-:W-:-:S04]  /*0cb0*/  FSEL R13, R13, R49, P5 ;  /* 0x000000310d0d7208 */ /* 0x000fc80002800000 */
[----:B------:R-:W-:Y:S01]  /*0cc0*/  DADD R40, R40, -144 ;  /* 0xc062000028287429 */ /* 0x000fe20000000000 */
[----:B------:R-:W-:-:S07]  /*0cd0*/  @P6 LOP3.LUT R13, R49, 0x80000, RZ, 0xfc, !PT ;  /* 0x00080000310d6812 */ /* 0x000fce00078efcff */
[C-C-:B------:R-:W-:Y:S02]  /*0ce0*/  DSETP.MIN.AND P1, P2, R52.reuse, R40.reuse, PT ;  /* 0x000000283400722a */ /* 0x140fe40003a20000 */
[----:B------:R-:W-:Y:S01]  /*0cf0*/  IMAD.MOV.U32 R38, RZ, RZ, R41 ;  /* 0x000000ffff267224 */ /* 0x000fe200078e0029 */
[----:B------:R-:W-:Y:S01]  /*0d00*/  DSETP.MAX.AND P5, P6, R52, R40, PT ;  /* 0x000000283400722a */ /* 0x000fe20003eaf000 */
[----:B------:R-:W-:-:S03]  /*0d10*/  IMAD.MOV.U32 R43, RZ, RZ, R40 ;  /* 0x000000ffff2b7224 */ /* 0x000fc600078e0028 */
[----:B------:R-:W-:Y:S02]  /*0d20*/  FSEL R51, R39, R38, P1 ;  /* 0x0000002627337208 */ /* 0x000fe40000800000 */
[----:B------:R-:W-:Y:S01]  /*0d30*/  SEL R50, R46, R43, P1 ;  /* 0x0000002b2e327207 */ /* 0x000fe20000800000 */
[----:B------:R-:W-:-:S04]  /*0d40*/  IMAD.MOV.U32 R46, RZ, RZ, R54 ;  /* 0x000000ffff2e7224 */ /* 0x000fc800078e0036 */
[----:B------:R-:W-:Y:S01]  /*0d50*/  @P2 LOP3.LUT R51, R38, 0x80000, RZ, 0xfc, !PT ;  /* 0x0008000026332812 */ /* 0x000fe200078efcff */
[----:B------:R-:W-:-:S05]  /*0d60*/  DADD R38, R58, -64 ;  /* 0xc05000003a267429 */ /* 0x000fca0000000000 */
[----:B------:R-:W-:-:S03]  /*0d70*/  DADD R50, R26, R50 ;  /* 0x000000001a327229 */ /* 0x000fc60000000032 */
[----:B------:R-:W-:Y:S02]  /*0d80*/  DSETP.MIN.AND P2, P3, R54, R38, PT ;  /* 0x000000263600722a */ /* 0x000fe40003b40000 */
[----:B------:R-:W-:-:S05]  /*0d90*/  IMAD.MOV.U32 R43, RZ, RZ, R38 ;  /* 0x000000ffff2b7224 */ /* 0x000fca00078e0026 */
[----:B------:R-:W-:Y:S01]  /*0da0*/  SEL R62, R46, R43, P2 ;  /* 0x0000002b2e3e7207 */ /* 0x000fe20001000000 */
[----:B------:R-:W-:Y:S02]  /*0db0*/  IMAD.MOV.U32 R43, RZ, RZ, R39 ;  /* 0x000000ffff2b7224 */ /* 0x000fe400078e0027 */
[----:B------:R-:W-:-:S05]  /*0dc0*/  IMAD.MOV.U32 R46, RZ, RZ, R55 ;  /* 0x000000ffff2e7224 */ /* 0x000fca00078e0037 */
[----:B------:R-:W-:Y:S01]  /*0dd0*/  FSEL R49, R46, R43, P2 ;  /* 0x0000002b2e317208 */ /* 0x000fe20001000000 */
[----:B------:R-:W-:Y:S01]  /*0de0*/  IMAD.MOV.U32 R46, RZ, RZ, R50 ;  /* 0x000000ffff2e7224 */ /* 0x000fe200078e0032 */
[----:B------:R-:W-:Y:S01]  /*0df0*/  @P3 LOP3.LUT R49, R43, 0x80000, RZ, 0xfc, !PT ;  /* 0x000800002b313812 */ /* 0x000fe200078efcff */
[----:B------:R-:W-:-:S04]  /*0e00*/  IMAD.MOV.U32 R43, RZ, RZ, R51 ;  /* 0x000000ffff2b7224 */ /* 0x000fc800078e0033 */
[----:B------:R-:W-:Y:S02]  /*0e10*/  IMAD.MOV.U32 R63, RZ, RZ, R49 ;  /* 0x000000ffff3f7224 */ /* 0x000fe400078e0031 */
[----:B------:R-:W-:Y:S02]  /*0e20*/  IMAD.MOV.U32 R49, RZ, RZ, R45 ;  /* 0x000000ffff317224 */ /* 0x000fe400078e002d */
[----:B------:R-:W-:Y:S02]  /*0e30*/  IMAD.MOV.U32 R45, RZ, RZ, R47 ;  /* 0x000000ffff2d7224 */ /* 0x000fe400078e002f */
[----:B------:R-:W-:Y:S01]  /*0e40*/  DADD R62, R30, R62 ;  /* 0x000000001e3e7229 */ /* 0x000fe2000000003e */
[----:B------:R-:W-:-:S03]  /*0e50*/  IMAD.MOV.U32 R47, RZ, RZ, R40 ;  /* 0x000000ffff2f7224 */ /* 0x000fc600078e0028 */
[----:B------:R-:W-:-:S04]  /*0e60*/  DADD R58, R24, R44 ;  /* 0x00000000183a7229 */ /* 0x000fc8000000002c */
[----:B------:R-:W-:Y:S02]  /*0e70*/  DSETP.MAX.AND P2, P1, R50, R62, PT ;  /* 0x0000003e3200722a */ /* 0x000fe4000394f000 */
[----:B------:R-:W-:Y:S01]  /*0e80*/  DADD R50, R36, R48 ;  /* 0x0000000024327229 */ /* 0x000fe20000000030 */
[----:B------:R-:W-:Y:S01]  /*0e90*/  MOV R44, R62 ;  /* 0x0000003e002c7202 */ /* 0x000fe20000000f00 */
[----:B------:R-:W-:-:S03]  /*0ea0*/  IMAD.MOV.U32 R45, RZ, RZ, R63 ;  /* 0x000000ffff2d7224 */ /* 0x000fc600078e003f */
[----:B------:R-:W-:Y:S01]  /*0eb0*/  SEL R44, R46, R44, P2 ;  /* 0x0000002c2e2c7207 */ /* 0x000fe20001000000 */
[----:B------:R-:W-:Y:S01]  /*0ec0*/  IMAD.MOV.U32 R46, RZ, RZ, R41 ;  /* 0x000000ffff2e7224 */ /* 0x000fe200078e0029 */
[----:B------:R-:W-:Y:S01]  /*0ed0*/  FSEL R43, R43, R45, P2 ;  /* 0x0000002d2b2b7208 */ /* 0x000fe20001000000 */
[----:B------:R-:W-:Y:S02]  /*0ee0*/  DSETP.MAX.AND P4, P3, R50, R58, PT ;  /* 0x0000003a3200722a */ /* 0x000fe40003b8f000 */
[----:B------:R-:W-:Y:S01]  /*0ef0*/  IMAD.MOV.U32 R48, RZ, RZ, R50 ;  /* 0x000000ffff307224 */ /* 0x000fe200078e0032 */
[----:B------:R-:W-:Y:S01]  /*0f00*/  FSEL R53, R53, R46, P5 ;  /* 0x0000002e35357208 */ /* 0x000fe20002800000 */
[----:B------:R-:W-:Y:S01]  /*0f10*/  IMAD.MOV.U32 R50, RZ, RZ, R58 ;  /* 0x000000ffff327224 */ /* 0x000fe200078e003a */
[----:B------:R-:W-:Y:S01]  /*0f20*/  @P6 LOP3.LUT R53, R46, 0x80000, RZ, 0xfc, !PT ;  /* 0x000800002e356812 */ /* 0x000fe200078efcff */
[----:B------:R-:W-:Y:S01]  /*0f30*/  IMAD.MOV.U32 R58, RZ, RZ, R52 ;  /* 0x000000ffff3a7224 */ /* 0x000fe200078e0034 */
[----:B------:R-:W-:Y:S01]  /*0f40*/  @P1 LOP3.LUT R43, R45, 0x80000, RZ, 0xfc, !PT ;  /* 0x000800002d2b1812 */ /* 0x000fe200078efcff */
[----:B------:R-:W-:-:S02]  /*0f50*/  IMAD.MOV.U32 R49, RZ, RZ, R51 ;  /* 0x000000ffff317224 */ /* 0x000fc400078e0033 */
[----:B------:R-:W-:Y:S01]  /*0f60*/  IMAD.MOV.U32 R52, RZ, RZ, R54 ;  /* 0x000000ffff347224 */ /* 0x000fe200078e0036 */
[----:B------:R-:W-:Y:S01]  /*0f70*/  SEL R58, R58, R47, P5 ;  /* 0x0000002f3a3a7207 */ /* 0x000fe20002800000 */
[----:B------:R-:W-:Y:S01]  /*0f80*/  DSETP.MAX.AND P5, P6, R54, R38, PT ;  /* 0x000000263600722a */ /* 0x000fe20003eaf000 */
[----:B------:R-:W-:Y:S01]  /*0f90*/  IMAD.MOV.U32 R51, RZ, RZ, R59 ;  /* 0x000000ffff337224 */ /* 0x000fe200078e003b */
[----:B------:R-:W-:Y:S01]  /*0fa0*/  DADD R46, R60, -5 ;  /* 0xc01400003c2e7429 */ /* 0x000fe20000000000 */
[----:B------:R-:W-:Y:S01]  /*0fb0*/  MOV R54, R39 ;  /* 0x0000002700367202 */ /* 0x000fe20000000f00 */
[----:B------:R-:W-:Y:S01]  /*0fc0*/  IMAD.MOV.U32 R59, RZ, RZ, R38 ;  /* 0x000000ffff3b7224 */ /* 0x000fe200078e0026 */
[----:B------:R-:W-:Y:S01]  /*0fd0*/  SEL R60, R48, R50, P4 ;  /* 0x00000032303c7207 */ /* 0x000fe20002000000 */
[----:B------:R-:W-:Y:S01]  /*0fe0*/  IMAD.MOV.U32 R45, RZ, RZ, R43 ;  /* 0x000000ffff2d7224 */ /* 0x000fe200078e002b */
[----:B------:R-:W-:Y:S01]  /*0ff0*/  FSEL R55, R55, R54, P5 ;  /* 0x0000003637377208 */ /* 0x000fe20002800000 */
[----:B------:R-:W-:Y:S01]  /*1000*/  IMAD.MOV.U32 R43, RZ, RZ, R40 ;  /* 0x000000ffff2b7224 */ /* 0x000fe200078e0028 */
[----:B------:R-:W-:Y:S01]  /*1010*/  FSEL R49, R49, R51, P4 ;  /* 0x0000003331317208 */ /* 0x000fe20002000000 */
[----:B------:R-:W-:Y:S01]  /*1020*/  DFMA R62, R46, R46, 144 ;  /* 0x406200002e3e742b */ /* 0x000fe2000000002e */
[----:B------:R-:W-:-:S03]  /*1030*/  @P3 LOP3.LUT R49, R51, 0x80000, RZ, 0xfc, !PT ;  /* 0x0008000033313812 */ /* 0x000fc600078efcff */
[----:B------:R-:W-:Y:S02]  /*1040*/  @P6 LOP3.LUT R55, R54, 0x80000, RZ, 0xfc, !PT ;  /* 0x0008000036376812 */ /* 0x000fe400078efcff */
[----:B------:R-:W-:Y:S01]  /*1050*/  SEL R54, R52, R59, P5 ;  /* 0x0000003b34367207 */ /* 0x000fe20002800000 */
[----:B------:R-:W-:Y:S01]  /*1060*/  IMAD.MOV.U32 R59, RZ, RZ, R53 ;  /* 0x000000ffff3b7224 */ /* 0x000fe200078e0035 */
[----:B------:R-:W-:Y:S01]  /*1070*/  DADD R62, R62, -144 ;  /* 0xc06200003e3e7429 */ /* 0x000fe20000000000 */
[----:B------:R-:W-:-:S03]  /*1080*/  IMAD.MOV.U32 R61, RZ, RZ, R49 ;  /* 0x000000ffff3d7224 */ /* 0x000fc600078e0031 */
[----:B------:R-:W-:Y:S02]  /*1090*/  DADD R52, R32, R54 ;  /* 0x0000000020347229 */ /* 0x000fe40000000036 */
[----:B------:R-:W-:Y:S02]  /*10a0*/  DADD R58, R28, R58 ;  /* 0x000000001c3a7229 */ /* 0x000fe4000000003a */
[----:B------:R-:W-:-:S06]  /*10b0*/  DSETP.MIN.AND P5, P4, R40, R62, PT ;  /* 0x0000003e2800722a */ /* 0x000fcc0003ca0000 */
[----:B------:R-:W-:Y:S01]  /*10c0*/  DSETP.MAX.AND P2, P3, R58, R52, PT ;  /* 0x000000343a00722a */ /* 0x000fe20003b4f000 */
[----:B------:R-:W-:Y:S02]  /*10d0*/  IMAD.MOV.U32 R50, RZ, RZ, R52 ;  /* 0x000000ffff327224 */ /* 0x000fe400078e0034 */
[----:B------:R-:W-:Y:S02]  /*10e0*/  IMAD.MOV.U32 R48, RZ, RZ, R58 ;  /* 0x000000ffff307224 */ /* 0x000fe400078e003a */
[----:B------:R-:W-:Y:S02]  /*10f0*/  IMAD.MOV.U32 R55, RZ, RZ, R59 ;  /* 0x000000ffff377224 */ /* 0x000fe400078e003b */
[----:B------:R-:W-:Y:S01]  /*1100*/  IMAD.MOV.U32 R59, RZ, RZ, R63 ;  /* 0x000000ffff3b7224 */ /* 0x000fe200078e003f */
[----:B------:R-:W-:Y:S01]  /*1110*/  SEL R54, R48, R50, P2 ;  /* 0x0000003230367207 */ /* 0x000fe20001000000 */
[----:B------:R-:W-:Y:S01]  /*1120*/  IMAD.MOV.U32 R48, RZ, RZ, R41 ;  /* 0x000000ffff307224 */ /* 0x000fe200078e0029 */
[----:B------:R-:W-:Y:S01]  /*1130*/  MOV R50, R62 ;  /* 0x0000003e00327202 */ /* 0x000fe20000000f00 */
[----:B------:R-:W-:-:S03]  /*1140*/  IMAD.MOV.U32 R51, RZ, RZ, R53 ;  /* 0x000000ffff337224 */ /* 0x000fc600078e0035 */
[----:B------:R-:W-:Y:S01]  /*1150*/  FSEL R53, R48, R59, P5 ;  /* 0x0000003b30357208 */ /* 0x000fe20002800000 */
[----:B------:R-:W-:Y:S01]  /*1160*/  IMAD.MOV.U32 R48, RZ, RZ, R62 ;  /* 0x000000ffff307224 */ /* 0x000fe200078e003e */
[----:B------:R-:W-:Y:S01]  /*1170*/  @P4 LOP3.LUT R53, R59, 0x80000, RZ, 0xfc, !PT ;  /* 0x000800003b354812 */ /* 0x000fe200078efcff */
[----:B------:R-:W-:Y:S01]  /*1180*/  DSETP.MAX.AND P1, P4, R40, R62, PT ;  /* 0x0000003e2800722a */ /* 0x000fe20003c2f000 */
[----:B------:R-:W-:Y:S01]  /*1190*/  FSEL R55, R55, R51, P2 ;  /* 0x0000003337377208 */ /* 0x000fe20001000000 */
[----:B------:R-:W-:Y:S01]  /*11a0*/  DFMA R62, -R46, R46, 64 ;  /* 0x405000002e3e742b */ /* 0x000fe2000000012e */
[----:B------:R-:W-:Y:S01]  /*11b0*/  @P3 LOP3.LUT R55, R51, 0x80000, RZ, 0xfc, !PT ;  /* 0x0008000033373812 */ /* 0x000fe200078efcff */
[----:B------:R-:W-:Y:S01]  /*11c0*/  DSETP.MAX.AND P3, P2, R10, R44, PT ;  /* 0x0000002c0a00722a */ /* 0x000fe20003a6f000 */
[----:B------:R-:W-:Y:S01]  /*11d0*/  SEL R52, R43, R48, P5 ;  /* 0x000000302b347207 */ /* 0x000fe20002800000 */
[----:B------:R-:W-:Y:S01]  /*11e0*/  IMAD.MOV.U32 R46, RZ, RZ, R44 ;  /* 0x000000ffff2e7224 */ /* 0x000fe200078e002c */
[----:B------:R-:W-:Y:S01]  /*11f0*/  FSEL R41, R41, R59, P1 ;  /* 0x0000003b29297208 */ /* 0x000fe20000800000 */
[----:B------:R-:W-:Y:S01]  /*1200*/  IMAD.MOV.U32 R44, RZ, RZ, R39 ;  /* 0x000000ffff2c7224 */ /* 0x000fe200078e0027 */
[----:B------:R-:W-:Y:S01]  /*1210*/  SEL R40, R43, R50, P1 ;  /* 0x000000322b287207 */ /* 0x000fe20000800000 */
[----:B------:R-:W-:Y:S01]  /*1220*/  DADD R62, R62, -64 ;  /* 0xc05000003e3e7429 */ /* 0x000fe20000000000 */
[----:B------:R-:W-:Y:S01]  /*1230*/  IMAD.MOV.U32 R51, RZ, RZ, R10 ;  /* 0x000000ffff337224 */ /* 0x000fe200078e000a */
[----:B------:R-:W-:Y:S01]  /*1240*/  DADD R52, R26, R52 ;  /* 0x000000001a347229 */ /* 0x000fe20000000034 */
[----:B------:R-:W-:Y:S01]  /*1250*/  IMAD.MOV.U32 R10, RZ, RZ, R60 ;  /* 0x000000ffff0a7224 */ /* 0x000fe200078e003c */
[----:B------:R-:W-:Y:S01]  /*1260*/  @P4 LOP3.LUT R41, R59, 0x80000, RZ, 0xfc, !PT ;  /* 0x000800003b294812 */ /* 0x000fe200078efcff */
[----:B------:R-:W-:Y:S01]  /*1270*/  DSETP.MAX.AND P5, P6, R60, R54, PT ;  /* 0x000000363c00722a */ /* 0x000fe20003eaf000 */
[----:B------:R-:W-:-:S02]  /*1280*/  SEL R46, R51, R46, P3 ;  /* 0x0000002e332e7207 */ /* 0x000fc40001800000 */
[----:B------:R-:W-:Y:S02]  /*1290*/  DSETP.MIN.AND P1, P4, R38, R62, PT ;  /* 0x0000003e2600722a */ /* 0x000fe40003c20000 */
[--C-:B------:R-:W-:Y:S01]  /*12a0*/  IMAD.MOV.U32 R43, RZ, RZ, R63.reuse ;  /* 0x000000ffff2b7224 */ /* 0x100fe200078e003f */
[----:B------:R-:W-:Y:S01]  /*12b0*/  DADD R40, R28, R40 ;  /* 0x000000001c287229 */ /* 0x000fe20000000028 */
[----:B------:R-:W-:-:S03]  /*12c0*/  IMAD.MOV.U32 R47, RZ, RZ, R63 ;  /* 0x000000ffff2f7224 */ /* 0x000fc600078e003f */
[----:B------:R-:W-:Y:S02]  /*12d0*/  FSEL R49, R44, R43, P1 ;  /* 0x0000002b2c317208 */ /* 0x000fe40000800000 */
[----:B------:R-:W-:-:S05]  /*12e0*/  MOV R44, R62 ;  /* 0x0000003e002c7202 */ /* 0x000fca0000000f00 */
[----:B------:R-:W-:Y:S01]  /*12f0*/  @P4 LOP3.LUT R49, R43, 0x80000, RZ, 0xfc, !PT ;  /* 0x000800002b314812 */ /* 0x000fe200078efcff */
[----:B------:R-:W-:-:S05]  /*1300*/  IMAD.MOV.U32 R43, RZ, RZ, R38 ;  /* 0x000000ffff2b7224 */ /* 0x000fca00078e0026 */
[----:B------:R-:W-:Y:S01]  /*1310*/  SEL R48, R43, R44, P1 ;  /* 0x0000002c2b307207 */ /* 0x000fe20000800000 */
[----:B------:R-:W-:-:S05]  /*1320*/  DSETP.MAX.AND P1, P4, R38, R62, PT ;  /* 0x0000003e2600722a */ /* 0x000fca0003c2f000 */
[----:B------:R-:W-:Y:S01]  /*1330*/  DADD R48, R30, R48 ;  /* 0x000000001e307229 */ /* 0x000fe20000000030 */
[----:B------:R-:W-:Y:S01]  /*1340*/  SEL R38, R43, R44, P1 ;  /* 0x0000002c2b267207 */ /* 0x000fe20000800000 */
[----:B------:R-:W-:Y:S01]  /*1350*/  IMAD.MOV.U32 R43, RZ, RZ, R7 ;  /* 0x000000ffff2b7224 */ /* 0x000fe200078e0007 */
[----:B------:R-:W-:-:S05]  /*1360*/  FSEL R39, R39, R47, P1 ;  /* 0x0000002f27277208 */ /* 0x000fca0000800000 */
[----:B------:R-:W-:Y:S01]  /*1370*/  DADD R42, R34, R42 ;  /* 0x00000000222a7229 */ /* 0x000fe2000000002a */
[----:B------:R-:W-:Y:S02]  /*1380*/  @P4 LOP3.LUT R39, R47, 0x80000, RZ, 0xfc, !PT ;  /* 0x000800002f274812 */ /* 0x000fe400078efcff */
[----:B------:R-:W-:Y:S02]  /*1390*/  FSEL R47, R11, R45, P3 ;  /* 0x0000002d0b2f7208 */ /* 0x000fe40001800000 */
[----:B------:R-:W-:Y:S02]  /*13a0*/  @P2 LOP3.LUT R47, R45, 0x80000, RZ, 0xfc, !PT ;  /* 0x000800002d2f2812 */ /* 0x000fe400078efcff */
[----:B------:R-:W-:Y:S02]  /*13b0*/  DADD R38, R32, R38 ;  /* 0x0000000020267229 */ /* 0x000fe40000000026 */
[----:B------:R-:W-:Y:S01]  /*13c0*/  DSETP.MAX.AND P1, P4, R42, R8, PT ;  /* 0x000000082a00722a */ /* 0x000fe20003c2f000 */
[----:B------:R-:W-:-:S02]  /*13d0*/  IMAD.MOV.U32 R7, RZ, RZ, R42 ;  /* 0x000000ffff077224 */ /* 0x000fc400078e002a */
[----:B------:R-:W-:Y:S02]  /*13e0*/  IMAD.MOV.U32 R42, RZ, RZ, R8 ;  /* 0x000000ffff2a7224 */ /* 0x000fe400078e0008 */
[----:B------:R-:W-:Y:S01]  /*13f0*/  IMAD.MOV.U32 R8, RZ, RZ, R48 ;  /* 0x000000ffff087224 */ /* 0x000fe200078e0030 */
[----:B------:R-:W-:Y:S02]  /*1400*/  FSEL R43, R43, R9, P1 ;  /* 0x000000092b2b7208 */ /* 0x000fe40000800000 */
[----:B------:R-:W-:Y:S01]  /*1410*/  SEL R42, R7, R42, P1 ;  /* 0x0000002a072a7207 */ /* 0x000fe20000800000 */
[----:B------:R-:W-:-:S05]  /*1420*/  IMAD.MOV.U32 R7, RZ, RZ, R52 ;  /* 0x000000ffff077224 */ /* 0x000fca00078e0034 */
[----:B------:R-:W-:Y:S01]  /*1430*/  @P4 LOP3.LUT R43, R9, 0x80000, RZ, 0xfc, !PT ;  /* 0x00080000092b4812 */ /* 0x000fe200078efcff */
[----:B------:R-:W-:-:S03]  /*1440*/  DSETP.MAX.AND P1, P4, R52, R48, PT ;  /* 0x000000303400722a */ /* 0x000fc60003c2f000 */
[----:B------:R-:W-:-:S03]  /*1450*/  MOV R11, R43 ;  /* 0x0000002b000b7202 */ /* 0x000fc60000000f00 */
[----:B------:R-:W-:Y:S02]  /*1460*/  FSEL R9, R53, R49, P1 ;  /* 0x0000003135097208 */ /* 0x000fe40000800000 */
[----:B------:R-:W-:Y:S01]  /*1470*/  SEL R8, R7, R8, P1 ;  /* 0x0000000807087207 */ /* 0x000fe20000800000 */
[----:B------:R-:W-:-:S05]  /*1480*/  IMAD.MOV.U32 R7, RZ, RZ, R40 ;  /* 0x000000ffff077224 */ /* 0x000fca00078e0028 */
[----:B------:R-:W-:Y:S01]  /*1490*/  @P4 LOP3.LUT R9, R49, 0x80000, RZ, 0xfc, !PT ;  /* 0x0008000031094812 */ /* 0x000fe200078efcff */
[----:B------:R-:W-:Y:S01]  /*14a0*/  DSETP.MAX.AND P1, P4, R40, R38, PT ;  /* 0x000000262800722a */ /* 0x000fe20003c2f000 */
[----:B------:R-:W-:-:S05]  /*14b0*/  IMAD.MOV.U32 R40, RZ, RZ, R38 ;  /* 0x000000ffff287224 */ /* 0x000fca00078e0026 */
[----:B------:R-:W-:Y:S01]  /*14c0*/  FSEL R49, R41, R39, P1 ;  /* 0x0000002729317208 */ /* 0x000fe20000800000 */
[----:B------:R-:W-:Y:S01]  /*14d0*/  IMAD.MOV.U32 R41, RZ, RZ, R42 ;  /* 0x000000ffff297224 */ /* 0x000fe200078e002a */
[----:B------:R-:W-:Y:S01]  /*14e0*/  SEL R38, R7, R40, P1 ;  /* 0x0000002807267207 */ /* 0x000fe20000800000 */
[----:B------:R-:W-:Y:S01]  /*14f0*/  DSETP.MAX.AND P3, P1, R42, R8, PT ;  /* 0x000000082a00722a */ /* 0x000fe2000396f000 */
[----:B------:R-:W-:Y:S02]  /*1500*/  IMAD.MOV.U32 R7, RZ, RZ, R13 ;  /* 0x000000ffff077224 */ /* 0x000fe400078e000d */
[----:B------:R-:W-:Y:S02]  /*1510*/  IMAD.MOV.U32 R40, RZ, RZ, R12 ;  /* 0x000000ffff287224 */ /* 0x000fe400078e000c */
[----:B------:R-:W-:Y:S01]  /*1520*/  @P4 LOP3.LUT R49, R39, 0x80000, RZ, 0xfc, !PT ;  /* 0x0008000027314812 */ /* 0x000fe200078efcff */
[----:B------:R-:W-:-:S04]  /*1530*/  IMAD.MOV.U32 R43, RZ, RZ, R38 ;  /* 0x000000ffff2b7224 */ /* 0x000fc800078e0026 */
[----:B------:R-:W-:-:S04]  /*1540*/  IMAD.MOV.U32 R39, RZ, RZ, R49 ;  /* 0x000000ffff277224 */ /* 0x000fc800078e0031 */
[----:B------:R-:W-:Y:S02]  /*1550*/  IMAD.MOV.U32 R42, RZ, RZ, R39 ;  /* 0x000000ffff2a7224 */ /* 0x000fe400078e0027 */
[----:B------:R-:W-:Y:S01]  /*1560*/  DSETP.MAX.AND P4, P2, R12, R38, PT ;  /* 0x000000260c00722a */ /* 0x000fe20003a8f000 */
[----:B------:R-:W-:Y:S01]  /*1570*/  IMAD.MOV.U32 R13, RZ, RZ, R54 ;  /* 0x000000ffff0d7224 */ /* 0x000fe200078e0036 */
[----:B------:R-:W-:Y:S01]  /*1580*/  FSEL R39, R11, R9, P3 ;  /* 0x000000090b277208 */ /* 0x000fe20001800000 */
[----:B------:R-:W-:Y:S01]  /*1590*/  IMAD.MOV.U32 R12, RZ, RZ, R8 ;  /* 0x000000ffff0c7224 */ /* 0x000fe200078e0008 */
[----:B------:R-:W-:Y:S02]  /*15a0*/  FSEL R11, R61, R55, P5 ;  /* 0x000000373d0b7208 */ /* 0x000fe40002800000 */
[----:B------:R-:W-:Y:S02]  /*15b0*/  SEL R10, R10, R13, P5 ;  /* 0x0000000d0a0a7207 */ /* 0x000fe40002800000 */
[----:B------:R-:W-:-:S02]  /*15c0*/  @P1 LOP3.LUT R39, R9, 0x80000, RZ, 0xfc, !PT ;  /* 0x0008000009271812 */ /* 0x000fc400078efcff */
[----:B------:R-:W-:Y:S02]  /*15d0*/  @P6 LOP3.LUT R11, R55, 0x80000, RZ, 0xfc, !PT ;  /* 0x00080000370b6812 */ /* 0x000fe400078efcff */
[----:B------:R-:W-:Y:S01]  /*15e0*/  SEL R8, R41, R12, P3 ;  /* 0x0000000c29087207 */ /* 0x000fe20001800000 */
[----:B------:R-:W-:Y:S01]  /*15f0*/  DSETP.GEU.AND P3, PT, R46, RZ, PT ;  /* 0x000000ff2e00722a */ /* 0x000fe20003f6e000 */
[----:B------:R-:W-:Y:S01]  /*1600*/  FSEL R41, R7, R42, P4 ;  /* 0x0000002a07297208 */ /* 0x000fe20002000000 */
[----:B------:R-:W-:Y:S01]  /*1610*/  IMAD.MOV.U32 R9, RZ, RZ, R39 ;  /* 0x000000ffff097224 */ /* 0x000fe200078e0027 */
[----:B------:R-:W-:Y:S01]  /*1620*/  SEL R40, R40, R43, P4 ;  /* 0x0000002b28287207 */ /* 0x000fe20002000000 */
[----:B------:R-:W-:Y:S01]  /*1630*/  DSETP.GEU.AND P1, PT, R10, RZ, PT ;  /* 0x000000ff0a00722a */ /* 0x000fe20003f2e000 */
[----:B------:R-:W-:Y:S02]  /*1640*/  @P2 LOP3.LUT R41, R42, 0x80000, RZ, 0xfc, !PT ;  /* 0x000800002a292812 */ /* 0x000fe400078efcff */
[----:B------:R-:W-:Y:S01]  /*1650*/  SEL R7, RZ, 0x1, P3 ;  /* 0x00000001ff077807 */ /* 0x000fe20001800000 */
[----:B------:R-:W-:Y:S01]  /*1660*/  DSETP.GEU.AND P4, PT, R8, RZ, PT ;  /* 0x000000ff0800722a */ /* 0x000fe20003f8e000 */
[----:B------:R-:W-:Y:S01]  /*1670*/  MOV R10, 0x2 ;  /* 0x00000002000a7802 */ /* 0x000fe20000000f00 */
[----:B------:R-:W-:Y:S01]  /*1680*/  IMAD.MOV.U32 R8, RZ, RZ, 0x2 ;  /* 0x00000002ff087424 */ /* 0x000fe200078e00ff */
[----:B------:R-:W-:-:S03]  /*1690*/  DSETP.GEU.AND P2, PT, R40, RZ, PT ;  /* 0x000000ff2800722a */ /* 0x000fc60003f4e000 */
[----:B------:R-:W-:-:S04]  /*16a0*/  @P3 IMAD.MOV R8, RZ, RZ, 0x1 ;  /* 0x00000001ff083424 */ /* 0x000fc800078e02ff */
[----:B------:R-:W-:Y:S01]  /*16b0*/  @P1 IMAD.MOV R8, RZ, RZ, R7 ;  /* 0x000000ffff081224 */ /* 0x000fe200078e0207 */
[----:B------:R-:W-:Y:S02]  /*16c0*/  SEL R7, RZ, 0x1, P4 ;  /* 0x00000001ff077807 */ /* 0x000fe40002000000 */
[----:B------:R-:W-:Y:S01]  /*16d0*/  ISETP.NE.AND P1, PT, R6, RZ, PT ;  /* 0x000000ff0600720c */ /* 0x000fe20003f25270 */
[----:B------:R-:W-:Y:S02]  /*16e0*/  @P4 IMAD.MOV R10, RZ, RZ, 0x1 ;  /* 0x00000001ff0a4424 */ /* 0x000fe400078e02ff */
[----:B------:R-:W0:Y:S01]  /*16f0*/  I2F.F64.U16 R8, R8 ;  /* 0x0000000800087312 */ /* 0x000e220000101800 */
[----:B------:R-:W-:-:S07]  /*1700*/  @P2 IMAD.MOV R10, RZ, RZ, R7 ;  /* 0x000000ffff0a2224 */ /* 0x000fce00078e0207 */
[----:B------:R-:W1:Y:S08]  /*1710*/  I2F.F64.U16 R10, R10 ;  /* 0x0000000a000a7312 */ /* 0x000e700000101800 */
[----:B0-----:R0:W2:Y:S08]  /*1720*/  F2I.F64.TRUNC R7, R8 ;  /* 0x0000000800077311 */ /* 0x0010b0000030d100 */
[----:B-1----:R-:W1:Y:S01]  /*1730*/  F2I.F64.TRUNC R11, R10 ;  /* 0x0000000a000b7311 */ /* 0x002e62000030d100 */
[----:B0-----:R-:W-:-:S02]  /*1740*/  IMAD.MOV.U32 R8, RZ, RZ, R4 ;  /* 0x000000ffff087224 */ /* 0x001fc400078e0004 */
[----:B------:R-:W-:-:S03]  /*1750*/  IMAD.MOV.U32 R9, RZ, RZ, R5 ;  /* 0x000000ffff097224 */ /* 0x000fc600078e0005 */
[----:B------:R-:W-:Y:S02]  /*1760*/  IADD3 R4, P2, PT, R8, 0x2, RZ ;  /* 0x0000000208047810 */ /* 0x000fe40007f5e0ff */
[----:B--2---:R2:W-:Y:S03]  /*1770*/  STG.E.U8 desc[UR6][R8.64+-0x1], R7 ;  /* 0xffffff0708007986 */ /* 0x0045e6000c101106 */
[----:B------:R-:W-:Y:S01]  /*1780*/  IMAD.X R5, RZ, RZ, R9, P2 ;  /* 0x000000ffff057224 */ /* 0x000fe200010e0609 */
[----:B-1----:R2:W-:Y:S01]  /*1790*/  STG.E.U8 desc[UR6][R8.64], R11 ;  /* 0x0000000b08007986 */ /* 0x0025e2000c101106 */
[----:B------:R-:W-:Y:S06]  /*17a0*/  @P1 BRA `(.L_x_1) ;  /* 0xffffffec00a41947 */ /* 0x000fec000383ffff */
.L_x_0:
[----:B------:R-:W-:Y:S05]  /*17b0*/  @P0 EXIT ;  /* 0x000000000000094d */ /* 0x000fea0003800000 */
[----:B0-----:R-:W0:Y:S01]  /*17c0*/  S2R R3, SR_TID.X ;  /* 0x0000000000037919 */ /* 0x001e220000002100 */
[CC--:B--2---:R-:W-:Y:S01]  /*17d0*/  DFMA R6, -R56.reuse, R56.reuse, RZ ;  /* 0x000000383806722b */ /* 0x0c4fe200000001ff */
[----:B------:R-:W-:Y:S01]  /*17e0*/  IMAD.MOV.U32 R8, RZ, RZ, R14 ;  /* 0x000000ffff087224 */ /* 0x000fe200078e000e */
[CC--:B------:R-:W-:Y:S01]  /*17f0*/  DFMA R10, R56.reuse, R56.reuse, -144 ;  /* 0xc0620000380a742b */ /* 0x0c0fe20000000038 */
[----:B-1----:R-:W-:Y:S01]  /*1800*/  MOV R4, R14 ;  /* 0x0000000e00047202 */ /* 0x002fe20000000f00 */
[----:B------:R-:W-:Y:S01]  /*1810*/  IMAD.MOV.U32 R5, RZ, RZ, R15 ;  /* 0x000000ffff057224 */ /* 0x000fe200078e000f */
[-C--:B------:R-:W-:Y:S01]  /*1820*/  DFMA R12, -R56, R56.reuse, 64 ;  /* 0x40500000380c742b */ /* 0x080fe20000000138 */
[----:B------:R-:W-:Y:S01]  /*1830*/  IMAD.MOV.U32 R22, RZ, RZ, R16 ;  /* 0x000000ffff167224 */ /* 0x000fe200078e0010 */
[----:B------:R-:W-:Y:S01]  /*1840*/  MOV R27, R18 ;  /* 0x00000012001b7202 */ /* 0x000fe20000000f00 */
[C-C-:B------:R-:W-:Y:S01]  /*1850*/  DSETP.MIN.AND P1, P3, R14.reuse, R6.reuse, PT ;  /* 0x000000060e00722a */ /* 0x140fe20003b20000 */
[----:B------:R-:W-:Y:S01]  /*1860*/  IMAD.MOV.U32 R24, RZ, RZ, R17 ;  /* 0x000000ffff187224 */ /* 0x000fe200078e0011 */
[----:B------:R-:W-:Y:S01]  /*1870*/  DSETP.MAX.AND P4, P6, R14, R6, PT ;  /* 0x000000060e00722a */ /* 0x000fe20003e8f000 */
[----:B------:R-:W-:Y:S01]  /*1880*/  IMAD.MOV.U32 R9, RZ, RZ, R6 ;  /* 0x000000ffff097224 */ /* 0x000fe200078e0006 */
[C-C-:B------:R-:W-:Y:S01]  /*1890*/  DSETP.MIN.AND P5, P0, R16.reuse, R10.reuse, PT ;  /* 0x0000000a1000722a */ /* 0x140fe200038a0000 */
[----:B------:R-:W-:Y:S01]  /*18a0*/  IMAD.MOV.U32 R14, RZ, RZ, R7 ;  /* 0x000000ffff0e7224 */ /* 0x000fe200078e0007 */
[----:B------:R-:W1:Y:S01]  /*18b0*/  LDC.64 R34, c[0x3][0x8] ;  /* 0x00c00200ff227b82 */ /* 0x000e620000000a00 */
[----:B------:R-:W-:Y:S01]  /*18c0*/  IMAD.MOV.U32 R25, RZ, RZ, R16 ;  /* 0x000000ffff197224 */ /* 0x000fe200078e0010 */
[-C--:B------:R-:W-:Y:S01]  /*18d0*/  SEL R4, R4, R9.reuse, P1 ;  /* 0x0000000904047207 */ /* 0x080fe20000800000 */
[----:B------:R-:W-:Y:S01]  /*18e0*/  IMAD.MOV.U32 R33, RZ, RZ, R12 ;  /* 0x000000ffff217224 */ /* 0x000fe200078e000c */
[----:B------:R-:W-:Y:S01]  /*18f0*/  SEL R8, R8, R9, P4 ;  /* 0x0000000908087207 */ /* 0x000fe20002000000 */
[----:B------:R-:W-:Y:S01]  /*1900*/  IMAD.MOV.U32 R26, RZ, RZ, R17 ;  /* 0x000000ffff1a7224 */ /* 0x000fe200078e0011 */
[----:B------:R-:W-:Y:S01]  /*1910*/  FSEL R9, R15, R7, P4 ;  /* 0x000000070f097208 */ /* 0x000fe20002000000 */
[----:B------:R-:W-:Y:S01]  /*1920*/  IMAD.MOV.U32 R15, RZ, RZ, R10 ;  /* 0x000000ffff0f7224 */ /* 0x000fe200078e000a */
[----:B------:R-:W-:Y:S01]  /*1930*/  FSEL R5, R5, R14, P1 ;  /* 0x0000000e05057208 */ /* 0x000fe20000800000 */
[----:B------:R-:W-:Y:S01]  /*1940*/  DSETP.MAX.AND P1, P2, R16, R10, PT ;  /* 0x0000000a1000722a */ /* 0x000fe20003a2f000 */
[----:B------:R-:W-:Y:S01]  /*1950*/  @P6 LOP3.LUT R9, R7, 0x80000, RZ, 0xfc, !PT ;  /* 0x0008000007096812 */ /* 0x000fe200078efcff */
[----:B------:R-:W-:Y:S01]  /*1960*/  DFMA R16, R56, R56, 144 ;  /* 0x406200003810742b */ /* 0x000fe20000000038 */
[----:B------:R-:W-:Y:S01]  /*1970*/  SEL R6, R22, R15, P5 ;  /* 0x0000000f16067207 */ /* 0x000fe20002800000 */
[----:B------:R-:W-:Y:S01]  /*1980*/  IMAD.MOV.U32 R15, RZ, RZ, R11 ;  /* 0x000000ffff0f7224 */ /* 0x000fe200078e000b */
[----:B------:R-:W-:Y:S01]  /*1990*/  @P3 LOP3.LUT R5, R14, 0x80000, RZ, 0xfc, !PT ;  /* 0x000800000e053812 */ /* 0x000fe200078efcff */
[----:B------:R-:W-:Y:S01]  /*19a0*/  IMAD.MOV.U32 R22, RZ, RZ, R18 ;  /* 0x000000ffff167224 */ /* 0x000fe200078e0012 */
[C-C-:B------:R-:W-:Y:S01]  /*19b0*/  DSETP.MIN.AND P3, P4, R18.reuse, R12.reuse, PT ;  /* 0x0000000c1200722a */ /* 0x140fe20003c60000 */
[----:B------:R-:W-:Y:S01]  /*19c0*/  IMAD.MOV.U32 R14, RZ, RZ, R10 ;  /* 0x000000ffff0e7224 */ /* 0x000fe200078e000a */
[----:B------:R-:W-:Y:S01]  /*19d0*/  FSEL R7, R24, R15, P5 ;  /* 0x0000000f18077208 */ /* 0x000fe20002800000 */
[----:B------:R-:W-:Y:S01]  /*19e0*/  DSETP.MAX.AND P5, P6, R18, R12, PT ;  /* 0x0000000c1200722a */ /* 0x000fe20003eaf000 */
[----:B------:R-:W-:Y:S01]  /*19f0*/  IMAD.MOV.U32 R10, RZ, RZ, R12 ;  /* 0x000000ffff0a7224 */ /* 0x000fe200078e000c */
[----:B------:R-:W-:Y:S01]  /*1a00*/  @P0 LOP3.LUT R7, R15, 0x80000, RZ, 0xfc, !PT ;  /* 0x000800000f070812 */ /* 0x000fe200078efcff */
[----:B0-----:R-:W-:Y:S01]  /*1a10*/  IMAD R18, R3, R0, R2 ;  /* 0x0000000003127224 */ /* 0x001fe200078e0202 */
[----:B------:R-:W-:Y:S01]  /*1a20*/  SEL R12, R25, R14, P1 ;  /* 0x0000000e190c7207 */ /* 0x000fe20000800000 */
[----:B------:R-:W-:Y:S01]  /*1a30*/  DADD R16, R16, -144 ;  /* 0xc062000010107429 */ /* 0x000fe20000000000 */
[--C-:B------:R-:W-:Y:S01]  /*1a40*/  IMAD.MOV.U32 R32, RZ, RZ, R19.reuse ;  /* 0x000000ffff207224 */ /* 0x100fe200078e0013 */
[----:B------:R-:W1:Y:S01]  /*1a50*/  I2F.F64.U32 R30, R18 ;  /* 0x00000012001e7312 */ /* 0x000e620000201800 */
[----:B------:R-:W-:Y:S01]  /*1a60*/  IADD3 R14, PT, PT, R18, 0x1, RZ ;  /* 0x00000001120e7810 */ /* 0x000fe20007ffe0ff */
[----:B------:R-:W-:Y:S01]  /*1a70*/  IMAD.MOV.U32 R23, RZ, RZ, R19 ;  /* 0x000000ffff177224 */ /* 0x000fe200078e0013 */
[----:B------:R-:W-:Y:S01]  /*1a80*/  SEL R10, R27, R10, P3 ;  /* 0x0000000a1b0a7207 */ /* 0x000fe20001800000 */
[--C-:B------:R-:W-:Y:S01]  /*1a90*/  IMAD.MOV.U32 R19, RZ, RZ, R13.reuse ;  /* 0x000000ffff137224 */ /* 0x100fe200078e000d */
[----:B------:R-:W-:Y:S01]  /*1aa0*/  SEL R22, R22, R33, P5 ;  /* 0x0000002116167207 */ /* 0x000fe20002800000 */
[----:B------:R-:W-:Y:S01]  /*1ab0*/  IMAD.MOV.U32 R24, RZ, RZ, R13 ;  /* 0x000000ffff187224 */ /* 0x000fe200078e000d */
[----:B------:R-:W-:Y:S01]  /*1ac0*/  FSEL R13, R26, R11, P1 ;  /* 0x0000000b1a0d7208 */ /* 0x000fe20000800000 */
[----:B------:R-:W0:Y:S01]  /*1ad0*/  I2F.F64.U32 R14, R14 ;  /* 0x0000000e000e7312 */ /* 0x000e220000201800 */
[----:B------:R-:W-:Y:S01]  /*1ae0*/  @P2 LOP3.LUT R13, R11, 0x80000, RZ, 0xfc, !PT ;  /* 0x000800000b0d2812 */ /* 0x000fe200078efcff */
[C-C-:B------:R-:W-:Y:S01]  /*1af0*/  DSETP.MIN.AND P1, P0, R20.reuse, R16.reuse, PT ;  /* 0x000000101400722a */ /* 0x140fe20003820000 */
[----:B------:R-:W-:Y:S01]  /*1b00*/  FSEL R11, R32, R19, P3 ;  /* 0x00000013200b7208 */ /* 0x000fe20001800000 */
[----:B------:R-:W-:Y:S01]  /*1b10*/  DSETP.MAX.AND P2, P3, R20, R16, PT ;  /* 0x000000101400722a */ /* 0x000fe20003b4f000 */
[--C-:B------:R-:W-:Y:S01]  /*1b20*/  IMAD.MOV.U32 R25, RZ, RZ, R20.reuse ;  /* 0x000000ffff197224 */ /* 0x100fe200078e0014 */
[----:B------:R-:W-:Y:S01]  /*1b30*/  @P4 LOP3.LUT R11, R19, 0x80000, RZ, 0xfc, !PT ;  /* 0x00080000130b4812 */ /* 0x000fe200078efcff */
[----:B-1----:R-:W-:Y:S01]  /*1b40*/  DFMA R30, R30, UR8, R34 ;  /* 0x000000081e1e7c2b */ /* 0x002fe20008000022 */
[--C-:B------:R-:W-:Y:S01]  /*1b50*/  IMAD.MOV.U32 R26, RZ, RZ, R21.reuse ;  /* 0x000000ffff1a7224 */ /* 0x100fe200078e0015 */
[----:B------:R-:W-:Y:S01]  /*1b60*/  FSEL R23, R23, R24, P5 ;  /* 0x0000001817177208 */ /* 0x000fe20002800000 */
[----:B------:R-:W-:Y:S01]  /*1b70*/  IMAD.MOV.U32 R27, RZ, RZ, R20 ;  /* 0x000000ffff1b7224 */ /* 0x000fe200078e0014 */
[----:B------:R-:W-:Y:S01]  /*1b80*/  @P6 LOP3.LUT R23, R24, 0x80000, RZ, 0xfc, !PT ;  /* 0x0008000018176812 */ /* 0x000fe200078efcff */
[----:B------:R-:W-:-:S02]  /*1b90*/  IMAD.MOV.U32 R28, RZ, RZ, R21 ;  /* 0x000000ffff1c7224 */ /* 0x000fc400078e0015 */
[--C-:B------:R-:W-:Y:S01]  /*1ba0*/  IMAD.MOV.U32 R18, RZ, RZ, R16.reuse ;  /* 0x000000ffff127224 */ /* 0x100fe200078e0010 */
[----:B0-----:R-:W-:Y:S01]  /*1bb0*/  DFMA R34, R14, UR8, R34 ;  /* 0x000000080e227c2b */ /* 0x001fe20008000022 */
[--C-:B------:R-:W-:Y:S01]  /*1bc0*/  IMAD.MOV.U32 R21, RZ, RZ, R17.reuse ;  /* 0x000000ffff157224 */ /* 0x100fe200078e0011 */
[----:B------:R-:W0:Y:S01]  /*1bd0*/  LDCU.64 UR8, c[0x0][0x380] ;  /* 0x00007000ff0877ac */ /* 0x000e220008000a00 */
[----:B------:R-:W-:Y:S01]  /*1be0*/  IMAD.MOV.U32 R20, RZ, RZ, R16 ;  /* 0x000000ffff147224 */ /* 0x000fe200078e0010 */
[----:B------:R-:W-:Y:S01]  /*1bf0*/  SEL R18, R25, R18, P1 ;  /* 0x0000001219127207 */ /* 0x000fe20000800000 */
[----:B------:R-:W-:Y:S01]  /*1c00*/  IMAD.MOV.U32 R29, RZ, RZ, R17 ;  /* 0x000000ffff1d7224 */ /* 0x000fe200078e0011 */
[----:B------:R-:W-:Y:S01]  /*1c10*/  DFMA R16, R30, R30, -144 ;  /* 0xc06200001e10742b */ /* 0x000fe2000000001e */
[----:B------:R-:W-:Y:S01]  /*1c20*/  FSEL R19, R26, R21, P1 ;  /* 0x000000151a137208 */ /* 0x000fe20000800000 */
[----:B------:R-:W-:Y:S01]  /*1c30*/  DFMA R42, R34, R34, -144 ;  /* 0xc0620000222a742b */ /* 0x000fe20000000022 */
[----:B------:R-:W-:Y:S01]  /*1c40*/  @P0 LOP3.LUT R19, R21, 0x80000, RZ, 0xfc, !PT ;  /* 0x0008000015130812 */ /* 0x000fe200078efcff */
[----:B------:R-:W-:Y:S01]  /*1c50*/  DFMA R24, -R30, R30, 64 ;  /* 0x405000001e18742b */ /* 0x000fe2000000011e */
[----:B------:R-:W-:Y:S01]  /*1c60*/  FSEL R15, R28, R29, P2 ;  /* 0x0000001d1c0f7208 */ /* 0x000fe20001000000 */
[----:B------:R-:W-:Y:S01]  /*1c70*/  DFMA R36, -R34, R34, 64 ;  /* 0x405000002224742b */ /* 0x000fe20000000122 */
[----:B------:R-:W-:Y:S01]  /*1c80*/  @P3 LOP3.LUT R15, R29, 0x80000, RZ, 0xfc, !PT ;  /* 0x000800001d0f3812 */ /* 0x000fe200078efcff */
[----:B------:R-:W-:Y:S01]  /*1c90*/  DADD R30, R30, -5 ;  /* 0xc01400001e1e7429 */ /* 0x000fe20000000000 */
[----:B------:R-:W-:Y:S01]  /*1ca0*/  SEL R14, R27, R20, P2 ;  /* 0x000000141b0e7207 */ /* 0x000fe20001000000 */
[--C-:B------:R-:W-:Y:S01]  /*1cb0*/  IMAD.MOV.U32 R28, RZ, RZ, R17.reuse ;  /* 0x000000ffff1c7224 */ /* 0x100fe200078e0011 */
[C-C-:B------:R-:W-:Y:S01]  /*1cc0*/  DSETP.MIN.AND P1, P4, R16.reuse, R42.reuse, PT ;  /* 0x0000002a1000722a */ /* 0x140fe20003c20000 */
[----:B------:R-:W-:Y:S01]  /*1cd0*/  IMAD.MOV.U32 R21, RZ, RZ, R17 ;  /* 0x000000ffff157224 */ /* 0x000fe200078e0011 */
[----:B------:R-:W-:Y:S01]  /*1ce0*/  DSETP.MAX.AND P5, P3, R16, R42, PT ;  /* 0x0000002a1000722a */ /* 0x000fe20003baf000 */
[----:B------:R-:W-:Y:S01]  /*1cf0*/  MOV R26, R16 ;  /* 0x00000010001a7202 */ /* 0x000fe20000000f00 */
[----:B------:R-:W-:Y:S01]  /*1d00*/  IMAD.MOV.U32 R17, RZ, RZ, R42 ;  /* 0x000000ffff117224 */ /* 0x000fe200078e002a */
[----:B------:R-:W-:Y:S01]  /*1d10*/  DADD R34, R34, -5 ;  /* 0xc014000022227429 */ /* 0x000fe20000000000 */
[----:B------:R-:W-:Y:S01]  /*1d20*/  IMAD.MOV.U32 R41, RZ, RZ, R43 ;  /* 0x000000ffff297224 */ /* 0x000fe200078e002b */
[--C-:B------:R-:W-:Y:S01]  /*1d30*/  DSETP.MIN.AND P2, P0, R24, R36.reuse, PT ;  /* 0x000000241800722a */ /* 0x100fe20003840000 */
[----:B------:R-:W-:Y:S01]  /*1d40*/  IMAD.MOV.U32 R20, RZ, RZ, R16 ;  /* 0x000000ffff147224 */ /* 0x000fe200078e0010 */
[----:B------:R-:W-:Y:S01]  /*1d50*/  SEL R16, R26, R17, P1 ;  /* 0x000000111a107207 */ /* 0x000fe20000800000 */
[----:B------:R-:W-:Y:S01]  /*1d60*/  IMAD.MOV.U32 R27, RZ, RZ, R25 ;  /* 0x000000ffff1b7224 */ /* 0x000fe200078e0019 */
[----:B------:R-:W-:Y:S01]  /*1d70*/  FSEL R17, R28, R41, P1 ;  /* 0x000000291c117208 */ /* 0x000fe20000800000 */
[----:B------:R-:W-:Y:S01]  /*1d80*/  DFMA R28, R30, R30, 144 ;  /* 0x406200001e1c742b */ /* 0x000fe2000000001e */
[----:B------:R-:W-:Y:S01]  /*1d90*/  IMAD.MOV.U32 R26, RZ, RZ, R24 ;  /* 0x000000ffff1a7224 */ /* 0x000fe200078e0018 */
[----:B------:R-:W-:Y:S01]  /*1da0*/  DFMA R32, R34, R34, 144 ;  /* 0x406200002220742b */ /* 0x000fe20000000022 */
[----:B------:R-:W-:Y:S01]  /*1db0*/  IMAD.MOV.U32 R45, RZ, RZ, R42 ;  /* 0x000000ffff2d7224 */ /* 0x000fe200078e002a */
[----:B------:R-:W-:Y:S01]  /*1dc0*/  DSETP.MAX.AND P6, P1, R24, R36, PT ;  /* 0x000000241800722a */ /* 0x000fe200039cf000 */
[----:B------:R-:W-:Y:S01]  /*1dd0*/  IMAD.MOV.U32 R39, RZ, RZ, R37 ;  /* 0x000000ffff277224 */ /* 0x000fe200078e0025 */
[----:B------:R-:W-:Y:S01]  /*1de0*/  DFMA R30, -R30, R30, 64 ;  /* 0x405000001e1e742b */ /* 0x000fe2000000011e */
[----:B------:R-:W-:Y:S01]  /*1df0*/  IMAD.MOV.U32 R38, RZ, RZ, R24 ;  /* 0x000000ffff267224 */ /* 0x000fe200078e0018 */
[----:B------:R-:W-:Y:S01]  /*1e00*/  DADD R28, R28, -144 ;  /* 0xc06200001c1c7429 */ /* 0x000fe20000000000 */
[----:B------:R-:W-:Y:S01]  /*1e10*/  MOV R47, R36 ;  /* 0x00000024002f7202 */ /* 0x000fe20000000f00 */
[----:B------:R-:W-:Y:S01]  /*1e20*/  DADD R32, R32, -144 ;  /* 0xc062000020207429 */ /* 0x000fe20000000000 */
[----:B------:R-:W-:Y:S01]  /*1e30*/  IMAD.MOV.U32 R49, RZ, RZ, R36 ;  /* 0x000000ffff317224 */ /* 0x000fe200078e0024 */
[----:B------:R-:W-:Y:S01]  /*1e40*/  DFMA R34, -R34, R34, 64 ;  /* 0x405000002222742b */ /* 0x000fe20000000122 */
[----:B------:R-:W-:Y:S01]  /*1e50*/  FSEL R21, R21, R43, P5 ;  /* 0x0000002b15157208 */ /* 0x000fe20002800000 */
[----:B------:R-:W-:Y:S01]  /*1e60*/  DADD R30, R30, -64 ;  /* 0xc05000001e1e7429 */ /* 0x000fe20000000000 */
[----:B------:R-:W-:-:S02]  /*1e70*/  SEL R20, R20, R45, P5 ;  /* 0x0000002d14147207 */ /* 0x000fc40002800000 */
[----:B------:R-:W-:Y:S01]  /*1e80*/  SEL R26, R26, R47, P2 ;  /* 0x0000002f1a1a7207 */ /* 0x000fe20001000000 */
[--C-:B------:R-:W-:Y:S01]  /*1e90*/  IMAD.MOV.U32 R40, RZ, RZ, R29.reuse ;  /* 0x000000ffff287224 */ /* 0x100fe200078e001d */
[----:B------:R-:W-:Y:S01]  /*1ea0*/  @P4 LOP3.LUT R17, R41, 0x80000, RZ, 0xfc, !PT ;  /* 0x0008000029114812 */ /* 0x000fe200078efcff */
[----:B------:R-:W-:Y:S01]  /*1eb0*/  IMAD.MOV.U32 R36, RZ, RZ, R29 ;  /* 0x000000ffff247224 */ /* 0x000fe200078e001d */
[----:B------:R-:W-:Y:S01]  /*1ec0*/  @P3 LOP3.LUT R21, R43, 0x80000, RZ, 0xfc, !PT ;  /* 0x000800002b153812 */ /* 0x000fe200078efcff */
[C-C-:B------:R-:W-:Y:S01]  /*1ed0*/  DSETP.MIN.AND P5, P3, R28.reuse, R32.reuse, PT ;  /* 0x000000201c00722a */ /* 0x140fe20003ba0000 */
[----:B------:R-:W-:Y:S01]  /*1ee0*/  FSEL R27, R27, R39, P2 ;  /* 0x000000271b1b7208 */ /* 0x000fe20001000000 */
[----:B------:R-:W-:Y:S01]  /*1ef0*/  DSETP.MAX.AND P4, P2, R28, R32, PT ;  /* 0x000000201c00722a */ /* 0x000fe20003a8f000 */
[----:B------:R-:W-:Y:S01]  /*1f00*/  SEL R24, R38, R49, P6 ;  /* 0x0000003126187207 */ /* 0x000fe20003000000 */
[----:B------:R-:W-:Y:S01]  /*1f10*/  DADD R34, R34, -64 ;  /* 0xc050000022227429 */ /* 0x000fe20000000000 */
[----:B------:R-:W-:Y:S01]  /*1f20*/  FSEL R25, R25, R37, P6 ;  /* 0x0000002519197208 */ /* 0x000fe20003000000 */
[----:B------:R-:W-:Y:S01]  /*1f30*/  IMAD.MOV.U32 R38, RZ, RZ, R28 ;  /* 0x000000ffff267224 */ /* 0x000fe200078e001c */
[----:B------:R-:W-:Y:S01]  /*1f40*/  @P1 LOP3.LUT R25, R37, 0x80000, RZ, 0xfc, !PT ;  /* 0x0008000025191812 */ /* 0x000fe200078efcff */
[----:B------:R-:W-:Y:S01]  /*1f50*/  IMAD.MOV.U32 R29, RZ, RZ, R32 ;  /* 0x000000ffff1d7224 */ /* 0x000fe200078e0020 */
[----:B------:R-:W-:Y:S01]  /*1f60*/  @P0 LOP3.LUT R27, R39, 0x80000, RZ, 0xfc, !PT ;  /* 0x00080000271b0812 */ /* 0x000fe200078efcff */
[----:B------:R-:W-:Y:S01]  /*1f70*/  IMAD.MOV.U32 R37, RZ, RZ, R33 ;  /* 0x000000ffff257224 */ /* 0x000fe200078e0021 */
[----:B------:R-:W-:Y:S01]  /*1f80*/  DADD R16, R18, R16 ;  /* 0x0000000012107229 */ /* 0x000fe20000000010 */
[----:B------:R-:W-:Y:S01]  /*1f90*/  IMAD.MOV.U32 R41, RZ, RZ, R28 ;  /* 0x000000ffff297224 */ /* 0x000fe200078e001c */
[----:B------:R-:W-:Y:S01]  /*1fa0*/  SEL R28, R38, R29, P5 ;  /* 0x0000001d261c7207 */ /* 0x000fe20002800000 */
[C-C-:B------:R-:W-:Y:S01]  /*1fb0*/  DSETP.MIN.AND P1, P0, R30.reuse, R34.reuse, PT ;  /* 0x000000221e00722a */ /* 0x140fe20003820000 */
[----:B------:R-:W-:Y:S01]  /*1fc0*/  FSEL R29, R40, R37, P5 ;  /* 0x00000025281d7208 */ /* 0x000fe20002800000 */
[----:B------:R-:W-:Y:S01]  /*1fd0*/  DSETP.MAX.AND P5, P6, R30, R34, PT ;  /* 0x000000221e00722a */ /* 0x000fe20003eaf000 */
[----:B------:R-:W-:Y:S01]  /*1fe0*/  MOV R38, R31 ;  /* 0x0000001f00267202 */ /* 0x000fe20000000f00 */
[----:B------:R-:W-:Y:S01]  /*1ff0*/  IMAD.MOV.U32 R39, RZ, RZ, R31 ;  /* 0x000000ffff277224 */ /* 0x000fe200078e001f */
[----:B------:R-:W-:Y:S01]  /*2000*/  DADD R4, R4, R26 ;  /* 0x0000000004047229 */ /* 0x000fe2000000001a */
[----:B------:R-:W-:Y:S01]  /*2010*/  IMAD.MOV.U32 R42, RZ, RZ, R30 ;  /* 0x000000ffff2a7224 */ /* 0x000fe200078e001e */
[----:B------:R-:W-:Y:S01]  /*2020*/  DADD R14, R14, R20 ;  /* 0x000000000e0e7229 */ /* 0x000fe20000000014 */
[----:B------:R-:W-:Y:S01]  /*2030*/  IMAD.MOV.U32 R40, RZ, RZ, R35 ;  /* 0x000000ffff287224 */ /* 0x000fe200078e0023 */
[----:B------:R-:W-:Y:S01]  /*2040*/  FSEL R19, R38, R35, P5 ;  /* 0x0000002326137208 */ /* 0x000fe20002800000 */
[----:B------:R-:W-:Y:S01]  /*2050*/  IMAD.MOV.U32 R31, RZ, RZ, R34 ;  /* 0x000000ffff1f7224 */ /* 0x000fe200078e0022 */
[----:B------:R-:W-:Y:S01]  /*2060*/  DADD R8, R8, R24 ;  /* 0x0000000008087229 */ /* 0x000fe20000000018 */
[----:B------:R-:W-:Y:S01]  /*2070*/  IMAD.MOV.U32 R43, RZ, RZ, R30 ;  /* 0x000000ffff2b7224 */ /* 0x000fe200078e001e */
[----:B------:R-:W-:Y:S01]  /*2080*/  FSEL R39, R39, R40, P1 ;  /* 0x0000002827277208 */ /* 0x000fe20000800000 */
[----:B------:R-:W-:Y:S01]  /*2090*/  IMAD.MOV.U32 R30, RZ, RZ, R32 ;  /* 0x000000ffff1e7224 */ /* 0x000fe200078e0020 */
[----:B------:R-:W-:Y:S01]  /*20a0*/  @P0 LOP3.LUT R39, R40, 0x80000, RZ, 0xfc, !PT ;  /* 0x0008000028270812 */ /* 0x000fe200078efcff */
[----:B------:R-:W-:Y:S01]  /*20b0*/  IMAD.MOV.U32 R32, RZ, RZ, R34 ;  /* 0x000000ffff207224 */ /* 0x000fe200078e0022 */
[----:B------:R-:W-:Y:S01]  /*20c0*/  @P6 LOP3.LUT R19, R35, 0x80000, RZ, 0xfc, !PT ;  /* 0x0008000023136812 */ /* 0x000fe200078efcff */
[----:B------:R-:W-:Y:S01]  /*20d0*/  IMAD.MOV.U32 R21, RZ, RZ, R4 ;  /* 0x000000ffff157224 */ /* 0x000fe200078e0004 */
[----:B------:R-:W-:Y:S01]  /*20e0*/  SEL R34, R42, R31, P5 ;  /* 0x0000001f2a227207 */ /* 0x000fe20002800000 */
[----:B------:R-:W-:Y:S01]  /*20f0*/  IMAD.MOV.U32 R18, RZ, RZ, R16 ;  /* 0x000000ffff127224 */ /* 0x000fe200078e0010 */
[----:B------:R-:W-:-:S02]  /*2100*/  FSEL R31, R36, R33, P4 ;  /* 0x00000021241f7208 */ /* 0x000fc40002000000 */
[----:B------:R-:W-:Y:S02]  /*2110*/  SEL R30, R41, R30, P4 ;  /* 0x0000001e291e7207 */ /* 0x000fe40002000000 */
[----:B------:R-:W-:Y:S01]  /*2120*/  @P2 LOP3.LUT R31, R33, 0x80000, RZ, 0xfc, !PT ;  /* 0x00080000211f2812 */ /* 0x000fe200078efcff */
[----:B------:R-:W-:Y:S01]  /*2130*/  IMAD.MOV.U32 R33, RZ, RZ, R39 ;  /* 0x000000ffff217224 */ /* 0x000fe200078e0027 */
[----:B------:R-:W-:Y:S01]  /*2140*/  MOV R35, R19 ;  /* 0x0000001300237202 */ /* 0x000fe20000000f00 */
[----:B------:R-:W-:Y:S01]  /*2150*/  IMAD.MOV.U32 R19, RZ, RZ, R8 ;  /* 0x000000ffff137224 */ /* 0x000fe200078e0008 */
[----:B------:R-:W-:Y:S01]  /*2160*/  SEL R32, R43, R32, P1 ;  /* 0x000000202b207207 */ /* 0x000fe20000800000 */
[----:B------:R-:W-:Y:S01]  /*2170*/  DSETP.MAX.AND P1, P2, R16, R4, PT ;  /* 0x000000041000722a */ /* 0x000fe20003a2f000 */
[----:B------:R-:W-:Y:S01]  /*2180*/  @P3 LOP3.LUT R29, R37, 0x80000, RZ, 0xfc, !PT ;  /* 0x00080000251d3812 */ /* 0x000fe200078efcff */
[----:B------:R-:W-:Y:S01]  /*2190*/  DADD R12, R12, R30 ;  /* 0x000000000c0c7229 */ /* 0x000fe2000000001e */
[----:B------:R-:W-:Y:S01]  /*21a0*/  IMAD.MOV.U32 R4, RZ, RZ, R14 ;  /* 0x000000ffff047224 */ /* 0x000fe200078e000e */
[----:B------:R-:W-:-:S02]  /*21b0*/  DADD R22, R22, R34 ;  /* 0x0000000016167229 */ /* 0x000fc40000000022 */
[----:B------:R-:W-:Y:S01]  /*21c0*/  DSETP.MAX.AND P3, P0, R14, R8, PT ;  /* 0x000000080e00722a */ /* 0x000fe2000386f000 */
[----:B------:R-:W-:Y:S01]  /*21d0*/  FSEL R17, R17, R5, P1 ;  /* 0x0000000511117208 */ /* 0x000fe20000800000 */
[----:B------:R-:W-:Y:S01]  /*21e0*/  DADD R6, R6, R28 ;  /* 0x0000000006067229 */ /* 0x000fe2000000001c */
[----:B------:R-:W-:Y:S01]  /*21f0*/  SEL R8, R18, R21, P1 ;  /* 0x0000001512087207 */ /* 0x000fe20000800000 */
[----:B------:R-:W-:Y:S02]  /*2200*/  DADD R10, R10, R32 ;  /* 0x000000000a0a7229 */ /* 0x000fe40000000020 */
[----:B------:R-:W-:Y:S02]  /*2210*/  SEL R4, R4, R19, P3 ;  /* 0x0000001304047207 */ /* 0x000fe40001800000 */
[----:B------:R-:W-:Y:S01]  /*2220*/  FSEL R15, R15, R9, P3 ;  /* 0x000000090f0f7208 */ /* 0x000fe20001800000 */
[----:B------:R-:W-:Y:S01]  /*2230*/  DSETP.MAX.AND P3, P4, R12, R22, PT ;  /* 0x000000160c00722a */ /* 0x000fe20003c6f000 */
[----:B------:R-:W-:-:S02]  /*2240*/  @P2 LOP3.LUT R17, R5, 0x80000, RZ, 0xfc, !PT ;  /* 0x0008000005112812 */ /* 0x000fc400078efcff */
[----:B------:R-:W-:Y:S01]  /*2250*/  DSETP.MAX.AND P1, P2, R6, R10, PT ;  /* 0x0000000a0600722a */ /* 0x000fe20003a2f000 */
[----:B------:R-:W-:Y:S01]  /*2260*/  IMAD.MOV.U32 R5, RZ, RZ, R6 ;  /* 0x000000ffff057224 */ /* 0x000fe200078e0006 */
[----:B------:R-:W-:Y:S01]  /*2270*/  @P0 LOP3.LUT R15, R9, 0x80000, RZ, 0xfc, !PT ;  /* 0x00080000090f0812 */ /* 0x000fe200078efcff */
[----:B------:R-:W-:Y:S02]  /*2280*/  IMAD.MOV.U32 R6, RZ, RZ, R10 ;  /* 0x000000ffff067224 */ /* 0x000fe400078e000a */
[----:B------:R-:W-:Y:S01]  /*2290*/  IMAD.MOV.U32 R10, RZ, RZ, R12 ;  /* 0x000000ffff0a7224 */ /* 0x000fe200078e000c */
[----:B------:R-:W-:Y:S01]  /*22a0*/  FSEL R7, R7, R11, P1 ;  /* 0x0000000b07077208 */ /* 0x000fe20000800000 */
[----:B------:R-:W-:Y:S01]  /*22b0*/  IMAD.MOV.U32 R12, RZ, RZ, R23 ;  /* 0x000000ffff0c7224 */ /* 0x000fe200078e0017 */
[----:B------:R-:W-:Y:S01]  /*22c0*/  SEL R6, R5, R6, P1 ;  /* 0x0000000605067207 */ /* 0x000fe20000800000 */
[----:B------:R-:W-:Y:S01]  /*22d0*/  IMAD.MOV.U32 R9, RZ, RZ, R17 ;  /* 0x000000ffff097224 */ /* 0x000fe200078e0011 */
[----:B------:R-:W-:Y:S01]  /*22e0*/  SEL R10, R10, R22, P3 ;  /* 0x000000160a0a7207 */ /* 0x000fe20001800000 */
[----:B------:R-:W-:Y:S01]  /*22f0*/  IMAD.MOV.U32 R5, RZ, RZ, R15 ;  /* 0x000000ffff057224 */ /* 0x000fe200078e000f */
[----:B------:R-:W-:-:S02]  /*2300*/  FSEL R13, R13, R12, P3 ;  /* 0x0000000c0d0d7208 */ /* 0x000fc40001800000 */
[----:B------:R-:W-:Y:S01]  /*2310*/  @P4 LOP3.LUT R13, R12, 0x80000, RZ, 0xfc, !PT ;  /* 0x000800000c0d4812 */ /* 0x000fe200078efcff */
[----:B------:R-:W-:Y:S01]  /*2320*/  IMAD.MOV.U32 R12, RZ, RZ, R8 ;  /* 0x000000ffff0c7224 */ /* 0x000fe200078e0008 */
[----:B------:R-:W-:-:S03]  /*2330*/  @P2 LOP3.LUT R7, R11, 0x80000, RZ, 0xfc, !PT ;  /* 0x000800000b072812 */ /* 0x000fc600078efcff */
[----:B------:R-:W-:Y:S01]  /*2340*/  IMAD.MOV.U32 R11, RZ, RZ, R13 ;  /* 0x000000ffff0b7224 */ /* 0x000fe200078e000d */
[----:B------:R-:W-:Y:S02]  /*2350*/  MOV R13, R6 ;  /* 0x00000006000d7202 */ /* 0x000fe40000000f00 */
[----:B------:R-:W-:Y:S01]  /*2360*/  DSETP.MAX.AND P0, P1, R8, R6, PT ;  /* 0x000000060800722a */ /* 0x000fe2000390f000 */
[----:B------:R-:W-:Y:S02]  /*2370*/  IMAD.MOV.U32 R8, RZ, RZ, R5 ;  /* 0x000000ffff087224 */ /* 0x000fe400078e0005 */
[----:B------:R-:W-:-:S03]  /*2380*/  DSETP.MAX.AND P2, P3, R4, R10, PT ;  /* 0x0000000a0400722a */ /* 0x000fc60003b4f000 */
[----:B------:R-:W-:Y:S01]  /*2390*/  SEL R6, R12, R13, P0 ;  /* 0x0000000d0c067207 */ /* 0x000fe20000000000 */
[----:B------:R-:W-:Y:S01]  /*23a0*/  IMAD.MOV.U32 R13, RZ, RZ, R11 ;  /* 0x000000ffff0d7224 */ /* 0x000fe200078e000b */
[----:B------:R-:W-:Y:S02]  /*23b0*/  FSEL R9, R9, R7, P0 ;  /* 0x0000000709097208 */ /* 0x000fe40000000000 */
[----:B------:R-:W-:Y:S02]  /*23c0*/  SEL R4, R4, R10, P2 ;  /* 0x0000000a04047207 */ /* 0x000fe40001000000 */
[----:B------:R-:W-:Y:S02]  /*23d0*/  FSEL R15, R8, R13, P2 ;  /* 0x0000000d080f7208 */ /* 0x000fe40001000000 */
[----:B------:R-:W-:-:S03]  /*23e0*/  @P1 LOP3.LUT R9, R7, 0x80000, RZ, 0xfc, !PT ;  /* 0x0008000007091812 */ /* 0x000fc600078efcff */
[----:B------:R-:W-:Y:S02]  /*23f0*/  @P3 LOP3.LUT R15, R13, 0x80000, RZ, 0xfc, !PT ;  /* 0x000800000d0f3812 */ /* 0x000fe400078efcff */
[----:B------:R-:W-:-:S03]  /*2400*/  IMAD.MOV.U32 R7, RZ, RZ, R9 ;  /* 0x000000ffff077224 */ /* 0x000fc600078e0009 */
[----:B------:R-:W-:-:S03]  /*2410*/  IMAD.MOV.U32 R5, RZ, RZ, R15 ;  /* 0x000000ffff057224 */ /* 0x000fc600078e000f */
[----:B------:R-:W-:Y:S01]  /*2420*/  DSETP.GEU.AND P1, PT, R6, RZ, PT ;  /* 0x000000ff0600722a */ /* 0x000fe20003f2e000 */
[----:B------:R-:W1:Y:S02]  /*2430*/  LDC R6, c[0x0][0x360] ;  /* 0x0000d800ff067b82 */ /* 0x000e640000000800 */
[----:B------:R-:W-:Y:S01]  /*2440*/  DSETP.GEU.AND P0, PT, R4, RZ, PT ;  /* 0x000000ff0400722a */ /* 0x000fe20003f0e000 */
[----:B------:R-:W-:Y:S02]  /*2450*/  IMAD.MOV.U32 R4, RZ, RZ, 0x2 ;  /* 0x00000002ff047424 */ /* 0x000fe400078e00ff */
[----:B------:R-:W-:-:S08]  /*2460*/  SEL R5, RZ, 0x1, P1 ;  /* 0x00000001ff057807 */ /* 0x000fd00000800000 */
[----:B------:R-:W-:-:S03]  /*2470*/  @P1 IMAD.MOV R4, RZ, RZ, 0x1 ;  /* 0x00000001ff041424 */ /* 0x000fc600078e02ff */
[----:B------:R-:W-:-:S06]  /*2480*/  @P0 IMAD.MOV R4, RZ, RZ, R5 ;  /* 0x000000ffff040224 */ /* 0x000fcc00078e0205 */
[----:B------:R-:W2:Y:S01]  /*2490*/  I2F.F64.U16 R4, R4 ;  /* 0x0000000400047312 */ /* 0x000ea20000101800 */
[----:B-1----:R-:W-:Y:S02]  /*24a0*/  IMAD R7, R6, UR5, R3 ;  /* 0x0000000506077c24 */ /* 0x002fe4000f8e0203 */
[----:B------:R-:W-:Y:S02]  /*24b0*/  IMAD.MOV.U32 R3, RZ, RZ, RZ ;  /* 0x000000ffff037224 */ /* 0x000fe400078e00ff */
[----:B------:R-:W-:-:S03]  /*24c0*/  IMAD.WIDE.U32 R2, R7, R0, R2 ;  /* 0x0000000007027225 */ /* 0x000fc600078e0002 */
[----:B0-----:R-:W-:Y:S01]  /*24d0*/  IADD3 R2, P0, PT, R2, UR8, RZ ;  /* 0x0000000802027c10 */ /* 0x001fe2000ff1e0ff */
[----:B--2---:R-:W0:Y:S03]  /*24e0*/  F2I.F64.TRUNC R5, R4 ;  /* 0x0000000400057311 */ /* 0x004e26000030d100 */
[----:B------:R-:W-:-:S05]  /*24f0*/  IADD3.X R3, PT, PT, R3, UR9, RZ, P0, !PT ;  /* 0x0000000903037c10 */ /* 0x000fca00087fe4ff */
[----:B0-----:R-:W-:Y:S01]  /*2500*/  STG.E.U8 desc[UR6][R2.64], R5 ;  /* 0x0000000502007986 */ /* 0x001fe2000c101106 */
[----:B------:R-:W-:Y:S05]  /*2510*/  EXIT ;  /* 0x000000000000794d */ /* 0x000fea0003800000 */
.L_x_2:
[----:B------:R-:W-:-:S00]  /*2520*/  BRA `(.L_x_2) ;  /* 0xfffffffc00fc7947 */ /* 0x000fc0000383ffff */
[----:B------:R-:W-:-:S00]  /*2530*/  NOP ;  /* 0x0000000000007918 */ /* 0x000fc00000000000 */
        /* <DEDUP_REMOVED lines=12> */
.L_x_3:


//--------------------- .nv.shared.reserved.0     --------------------------
	.section	.nv.shared.reserved.0,"aw",@nobits
	.weak		__nv_reservedSMEM_offset_0_alias
	.size		__nv_reservedSMEM_offset_0_alias, 0, 64
	.other		__nv_reservedSMEM_offset_0_alias,@"STO_CUDA_RESERVED_SHARED STV_DEFAULT"
__nv_reservedSMEM_offset_0_alias:
	.zero		0
	.zero		64


//--------------------- .nv.constant0._Z6kernelPc --------------------------
	.section	.nv.constant0._Z6kernelPc,"a",@progbits
	.sectionflags	@""
	.align	4
.nv.constant0._Z6kernelPc:
	.zero		904


//--------------------- SYMBOLS --------------------------

	.type		.nv.reservedSmem.offset0,@object
	.size		.nv.reservedSmem.offset0,0x4
